//
// Generated by NVIDIA NVVM Compiler
//
// Compiler Build ID: CL-36424714
// Cuda compilation tools, release 13.0, V13.0.88
// Based on NVVM 20.0.0
//

.version 9.0
.target sm_100
.address_size 64

	// .globl	_Z18conjunctive_kernelPfS_iii

.visible .entry _Z18conjunctive_kernelPfS_iii(
	.param .u64 .ptr .align 1 _Z18conjunctive_kernelPfS_iii_param_0,
	.param .u64 .ptr .align 1 _Z18conjunctive_kernelPfS_iii_param_1,
	.param .u32 _Z18conjunctive_kernelPfS_iii_param_2,
	.param .u32 _Z18conjunctive_kernelPfS_iii_param_3,
	.param .u32 _Z18conjunctive_kernelPfS_iii_param_4
)
{
	.local .align 16 .b8 	__local_depot0[32];
	.reg .b64 	%SP;
	.reg .b64 	%SPL;
	.reg .pred 	%p<39>;
	.reg .b32 	%r<84>;
	.reg .b32 	%f<69>;
	.reg .b64 	%rd<38>;

	mov.u64 	%SPL, __local_depot0;
	ld.param.u64 	%rd15, [_Z18conjunctive_kernelPfS_iii_param_0];
	ld.param.u64 	%rd14, [_Z18conjunctive_kernelPfS_iii_param_1];
	ld.param.u32 	%r36, [_Z18conjunctive_kernelPfS_iii_param_2];
	ld.param.u32 	%r34, [_Z18conjunctive_kernelPfS_iii_param_3];
	ld.param.u32 	%r35, [_Z18conjunctive_kernelPfS_iii_param_4];
	cvta.to.global.u64 	%rd1, %rd15;
	add.u64 	%rd2, %SPL, 0;
	mov.u32 	%r37, %tid.x;
	mov.u32 	%r38, %ntid.x;
	mov.u32 	%r39, %ctaid.x;
	mad.lo.s32 	%r1, %r38, %r39, %r37;
	mul.lo.s32 	%r40, %r36, %r36;
	setp.ge.u32 	%p1, %r1, %r40;
	setp.lt.s32 	%p2, %r35, 1;
	or.pred  	%p3, %p1, %p2;
	@%p3 bra 	$L__BB0_60;
	cvt.u64.u32 	%rd17, %r1;
	cvta.to.global.u64 	%rd18, %rd14;
	cvt.s64.s32 	%rd19, %r34;
	mul.lo.s64 	%rd3, %rd19, %rd17;
	shl.b64 	%rd20, %rd3, 2;
	add.s64 	%rd4, %rd18, %rd20;
	setp.lt.s32 	%p4, %r34, 2;
	@%p4 bra 	$L__BB0_47;
	and.b32  	%r2, %r34, 7;
	and.b32  	%r3, %r34, 3;
	and.b32  	%r4, %r34, 2147483640;
	and.b32  	%r5, %r34, 1;
	cvt.u64.u32 	%rd21, %r35;
	mul.lo.s64 	%rd5, %rd3, %rd21;
	mov.b32 	%r75, 0;
$L__BB0_3:
	mul.lo.s32 	%r49, %r75, %r34;
	cvt.u64.u32 	%rd22, %r49;
	add.s64 	%rd6, %rd5, %rd22;
	mov.b32 	%r50, 0;
	st.local.u32 	[%rd2+4], %r50;
	mov.f32 	%f1, 0f00000000;
	st.local.v2.f32 	[%rd2+8], {%f1, %f1};
	st.local.v4.f32 	[%rd2+16], {%f1, %f1, %f1, %f1};
	shl.b64 	%rd23, %rd6, 2;
	add.s64 	%rd24, %rd1, %rd23;
	add.s64 	%rd7, %rd24, 16;
	mov.b32 	%r76, 1;
$L__BB0_4:
	mul.wide.u32 	%rd25, %r76, 4;
	add.s64 	%rd8, %rd2, %rd25;
	mov.b32 	%r77, 0;
$L__BB0_5:
	setp.lt.u32 	%p13, %r34, 8;
	mul.wide.u32 	%rd26, %r77, 4;
	add.s64 	%rd9, %rd4, %rd26;
	mov.b32 	%r80, 0;
	@%p13 bra 	$L__BB0_24;
	mov.b32 	%r78, 0;
	mov.u64 	%rd37, %rd7;
$L__BB0_7:
	.pragma "nounroll";
	and.b32  	%r54, %r78, %r77;
	setp.ne.s32 	%p14, %r54, %r76;
	@%p14 bra 	$L__BB0_9;
	ld.global.f32 	%f2, [%rd9];
	ld.global.f32 	%f3, [%rd37+-16];
	ld.local.f32 	%f4, [%rd8];
	fma.rn.f32 	%f5, %f2, %f3, %f4;
	st.local.f32 	[%rd8], %f5;
$L__BB0_9:
	add.s32 	%r10, %r78, 1;
	and.b32  	%r55, %r10, %r77;
	setp.ne.s32 	%p15, %r55, %r76;
	@%p15 bra 	$L__BB0_11;
	ld.global.f32 	%f6, [%rd9];
	ld.global.f32 	%f7, [%rd37+-12];
	ld.local.f32 	%f8, [%rd8];
	fma.rn.f32 	%f9, %f6, %f7, %f8;
	st.local.f32 	[%rd8], %f9;
$L__BB0_11:
	add.s32 	%r11, %r10, 1;
	and.b32  	%r56, %r11, %r77;
	setp.ne.s32 	%p16, %r56, %r76;
	@%p16 bra 	$L__BB0_13;
	ld.global.f32 	%f10, [%rd9];
	ld.global.f32 	%f11, [%rd37+-8];
	ld.local.f32 	%f12, [%rd8];
	fma.rn.f32 	%f13, %f10, %f11, %f12;
	st.local.f32 	[%rd8], %f13;
$L__BB0_13:
	add.s32 	%r12, %r11, 1;
	and.b32  	%r57, %r12, %r77;
	setp.ne.s32 	%p17, %r57, %r76;
	@%p17 bra 	$L__BB0_15;
	ld.global.f32 	%f14, [%rd9];
	ld.global.f32 	%f15, [%rd37+-4];
	ld.local.f32 	%f16, [%rd8];
	fma.rn.f32 	%f17, %f14, %f15, %f16;
	st.local.f32 	[%rd8], %f17;
$L__BB0_15:
	add.s32 	%r13, %r12, 1;
	and.b32  	%r58, %r13, %r77;
	setp.ne.s32 	%p18, %r58, %r76;
	@%p18 bra 	$L__BB0_17;
	ld.global.f32 	%f18, [%rd9];
	ld.global.f32 	%f19, [%rd37];
	ld.local.f32 	%f20, [%rd8];
	fma.rn.f32 	%f21, %f18, %f19, %f20;
	st.local.f32 	[%rd8], %f21;
$L__BB0_17:
	add.s32 	%r14, %r13, 1;
	and.b32  	%r59, %r14, %r77;
	setp.ne.s32 	%p19, %r59, %r76;
	@%p19 bra 	$L__BB0_19;
	ld.global.f32 	%f22, [%rd9];
	ld.global.f32 	%f23, [%rd37+4];
	ld.local.f32 	%f24, [%rd8];
	fma.rn.f32 	%f25, %f22, %f23, %f24;
	st.local.f32 	[%rd8], %f25;
$L__BB0_19:
	add.s32 	%r15, %r14, 1;
	and.b32  	%r60, %r15, %r77;
	setp.ne.s32 	%p20, %r60, %r76;
	@%p20 bra 	$L__BB0_21;
	ld.global.f32 	%f26, [%rd9];
	ld.global.f32 	%f27, [%rd37+8];
	ld.local.f32 	%f28, [%rd8];
	fma.rn.f32 	%f29, %f26, %f27, %f28;
	st.local.f32 	[%rd8], %f29;
$L__BB0_21:
	add.s32 	%r16, %r15, 1;
	and.b32  	%r61, %r16, %r77;
	setp.ne.s32 	%p21, %r61, %r76;
	@%p21 bra 	$L__BB0_23;
	ld.global.f32 	%f30, [%rd9];
	ld.global.f32 	%f31, [%rd37+12];
	ld.local.f32 	%f32, [%rd8];
	fma.rn.f32 	%f33, %f30, %f31, %f32;
	st.local.f32 	[%rd8], %f33;
$L__BB0_23:
	add.s64 	%rd37, %rd37, 32;
	add.s32 	%r78, %r16, 1;
	setp.ne.s32 	%p22, %r78, %r4;
	mov.u32 	%r80, %r4;
	@%p22 bra 	$L__BB0_7;
$L__BB0_24:
	setp.eq.s32 	%p23, %r2, 0;
	@%p23 bra 	$L__BB0_44;
	add.s32 	%r62, %r2, -1;
	setp.lt.u32 	%p24, %r62, 3;
	@%p24 bra 	$L__BB0_35;
	and.b32  	%r63, %r80, %r77;
	setp.ne.s32 	%p25, %r63, %r76;
	cvt.u64.u32 	%rd27, %r80;
	add.s64 	%rd28, %rd6, %rd27;
	shl.b64 	%rd29, %rd28, 2;
	add.s64 	%rd12, %rd1, %rd29;
	@%p25 bra 	$L__BB0_28;
	ld.global.f32 	%f34, [%rd9];
	ld.global.f32 	%f35, [%rd12];
	ld.local.f32 	%f36, [%rd8];
	fma.rn.f32 	%f37, %f34, %f35, %f36;
	st.local.f32 	[%rd8], %f37;
$L__BB0_28:
	add.s32 	%r64, %r80, 1;
	and.b32  	%r65, %r64, %r77;
	setp.ne.s32 	%p26, %r65, %r76;
	@%p26 bra 	$L__BB0_30;
	ld.global.f32 	%f38, [%rd9];
	ld.global.f32 	%f39, [%rd12+4];
	ld.local.f32 	%f40, [%rd8];
	fma.rn.f32 	%f41, %f38, %f39, %f40;
	st.local.f32 	[%rd8], %f41;
$L__BB0_30:
	add.s32 	%r66, %r80, 2;
	and.b32  	%r67, %r66, %r77;
	setp.ne.s32 	%p27, %r67, %r76;
	@%p27 bra 	$L__BB0_32;
	ld.global.f32 	%f42, [%rd9];
	ld.global.f32 	%f43, [%rd12+8];
	ld.local.f32 	%f44, [%rd8];
	fma.rn.f32 	%f45, %f42, %f43, %f44;
	st.local.f32 	[%rd8], %f45;
$L__BB0_32:
	add.s32 	%r68, %r80, 3;
	and.b32  	%r69, %r68, %r77;
	setp.ne.s32 	%p28, %r69, %r76;
	@%p28 bra 	$L__BB0_34;
	ld.global.f32 	%f46, [%rd9];
	ld.global.f32 	%f47, [%rd12+12];
	ld.local.f32 	%f48, [%rd8];
	fma.rn.f32 	%f49, %f46, %f47, %f48;
	st.local.f32 	[%rd8], %f49;
$L__BB0_34:
	add.s32 	%r80, %r80, 4;
$L__BB0_35:
	setp.eq.s32 	%p29, %r3, 0;
	@%p29 bra 	$L__BB0_44;
	setp.eq.s32 	%p30, %r3, 1;
	@%p30 bra 	$L__BB0_42;
	and.b32  	%r70, %r80, %r77;
	setp.ne.s32 	%p31, %r70, %r76;
	cvt.u64.u32 	%rd30, %r80;
	add.s64 	%rd31, %rd6, %rd30;
	shl.b64 	%rd32, %rd31, 2;
	add.s64 	%rd13, %rd1, %rd32;
	@%p31 bra 	$L__BB0_39;
	ld.global.f32 	%f50, [%rd9];
	ld.global.f32 	%f51, [%rd13];
	ld.local.f32 	%f52, [%rd8];
	fma.rn.f32 	%f53, %f50, %f51, %f52;
	st.local.f32 	[%rd8], %f53;
$L__BB0_39:
	add.s32 	%r71, %r80, 1;
	and.b32  	%r72, %r71, %r77;
	setp.ne.s32 	%p32, %r72, %r76;
	@%p32 bra 	$L__BB0_41;
	ld.global.f32 	%f54, [%rd9];
	ld.global.f32 	%f55, [%rd13+4];
	ld.local.f32 	%f56, [%rd8];
	fma.rn.f32 	%f57, %f54, %f55, %f56;
	st.local.f32 	[%rd8], %f57;
$L__BB0_41:
	add.s32 	%r80, %r80, 2;
$L__BB0_42:
	setp.eq.s32 	%p33, %r5, 0;
	and.b32  	%r73, %r80, %r77;
	setp.ne.s32 	%p34, %r73, %r76;
	or.pred  	%p35, %p33, %p34;
	@%p35 bra 	$L__BB0_44;
	ld.global.f32 	%f58, [%rd9];
	cvt.u64.u32 	%rd33, %r80;
	add.s64 	%rd34, %rd6, %rd33;
	shl.b64 	%rd35, %rd34, 2;
	add.s64 	%rd36, %rd1, %rd35;
	ld.global.f32 	%f59, [%rd36];
	ld.local.f32 	%f60, [%rd8];
	fma.rn.f32 	%f61, %f58, %f59, %f60;
	st.local.f32 	[%rd8], %f61;
$L__BB0_44:
	add.s32 	%r77, %r77, 1;
	setp.ne.s32 	%p36, %r77, %r34;
	@%p36 bra 	$L__BB0_5;
	add.s32 	%r76, %r76, 1;
	setp.ne.s32 	%p37, %r76, %r34;
	@%p37 bra 	$L__BB0_4;
	mov.b32 	%r74, 0;
	st.global.u32 	[%rd4], %r74;
	ld.local.f32 	%f62, [%rd2+4];
	st.global.f32 	[%rd4+4], %f62;
	ld.local.v2.f32 	{%f63, %f64}, [%rd2+8];
	st.global.f32 	[%rd4+8], %f63;
	st.global.f32 	[%rd4+12], %f64;
	ld.local.v4.f32 	{%f65, %f66, %f67, %f68}, [%rd2+16];
	st.global.f32 	[%rd4+16], %f65;
	st.global.f32 	[%rd4+20], %f66;
	st.global.f32 	[%rd4+24], %f67;
	st.global.f32 	[%rd4+28], %f68;
	add.s32 	%r75, %r75, 1;
	setp.eq.s32 	%p38, %r75, %r35;
	@%p38 bra 	$L__BB0_60;
	bra.uni 	$L__BB0_3;
$L__BB0_47:
	and.b32  	%r26, %r35, 15;
	setp.lt.u32 	%p5, %r35, 16;
	@%p5 bra 	$L__BB0_50;
	and.b32  	%r27, %r35, 2147483632;
	mov.b32 	%r82, 0;
$L__BB0_49:
	.pragma "nounroll";
	mov.b32 	%r42, 0;
	st.global.u32 	[%rd4], %r42;
	st.global.u32 	[%rd4+4], %r42;
	st.global.u32 	[%rd4+8], %r42;
	st.global.u32 	[%rd4+12], %r42;
	st.global.u32 	[%rd4+16], %r42;
	st.global.u32 	[%rd4+20], %r42;
	st.global.u32 	[%rd4+24], %r42;
	st.global.u32 	[%rd4+28], %r42;
	add.s32 	%r82, %r82, 16;
	setp.ne.s32 	%p6, %r82, %r27;
	@%p6 bra 	$L__BB0_49;
$L__BB0_50:
	setp.eq.s32 	%p7, %r26, 0;
	@%p7 bra 	$L__BB0_60;
	and.b32  	%r30, %r35, 7;
	setp.lt.u32 	%p8, %r26, 8;
	@%p8 bra 	$L__BB0_53;
	mov.b32 	%r43, 0;
	st.global.u32 	[%rd4], %r43;
	st.global.u32 	[%rd4+4], %r43;
	st.global.u32 	[%rd4+8], %r43;
	st.global.u32 	[%rd4+12], %r43;
	st.global.u32 	[%rd4+16], %r43;
	st.global.u32 	[%rd4+20], %r43;
	st.global.u32 	[%rd4+24], %r43;
	st.global.u32 	[%rd4+28], %r43;
$L__BB0_53:
	setp.eq.s32 	%p9, %r30, 0;
	@%p9 bra 	$L__BB0_60;
	and.b32  	%r31, %r35, 3;
	setp.lt.u32 	%p10, %r30, 4;
	@%p10 bra 	$L__BB0_56;
	mov.b32 	%r44, 0;
	st.global.u32 	[%rd4], %r44;
	st.global.u32 	[%rd4+4], %r44;
	st.global.u32 	[%rd4+8], %r44;
	st.global.u32 	[%rd4+12], %r44;
	st.global.u32 	[%rd4+16], %r44;
	st.global.u32 	[%rd4+20], %r44;
	st.global.u32 	[%rd4+24], %r44;
	st.global.u32 	[%rd4+28], %r44;
$L__BB0_56:
	setp.eq.s32 	%p11, %r31, 0;
	@%p11 bra 	$L__BB0_60;
	mov.b32 	%r83, 0;
$L__BB0_58:
	.pragma "nounroll";
	add.s32 	%r83, %r83, 1;
	setp.ne.s32 	%p12, %r83, %r31;
	@%p12 bra 	$L__BB0_58;
	mov.b32 	%r46, 0;
	st.global.u32 	[%rd4], %r46;
	st.global.u32 	[%rd4+4], %r46;
	st.global.u32 	[%rd4+8], %r46;
	st.global.u32 	[%rd4+12], %r46;
	st.global.u32 	[%rd4+16], %r46;
	st.global.u32 	[%rd4+20], %r46;
	st.global.u32 	[%rd4+24], %r46;
	st.global.u32 	[%rd4+28], %r46;
$L__BB0_60:
	ret;

}
	// .globl	_Z15dempster_kernelPfS_iii
.visible .entry _Z15dempster_kernelPfS_iii(
	.param .u64 .ptr .align 1 _Z15dempster_kernelPfS_iii_param_0,
	.param .u64 .ptr .align 1 _Z15dempster_kernelPfS_iii_param_1,
	.param .u32 _Z15dempster_kernelPfS_iii_param_2,
	.param .u32 _Z15dempster_kernelPfS_iii_param_3,
	.param .u32 _Z15dempster_kernelPfS_iii_param_4
)
{
	.local .align 16 .b8 	__local_depot1[32];
	.reg .b64 	%SP;
	.reg .b64 	%SPL;
	.reg .pred 	%p<78>;
	.reg .b32 	%r<149>;
	.reg .b32 	%f<175>;
	.reg .b64 	%rd<42>;
	.reg .b64 	%fd<5>;

	mov.u64 	%SPL, __local_depot1;
	ld.param.u64 	%rd16, [_Z15dempster_kernelPfS_iii_param_1];
	ld.param.u32 	%r45, [_Z15dempster_kernelPfS_iii_param_2];
	ld.param.u32 	%r43, [_Z15dempster_kernelPfS_iii_param_3];
	ld.param.u32 	%r44, [_Z15dempster_kernelPfS_iii_param_4];
	add.u64 	%rd1, %SPL, 0;
	mov.u32 	%r46, %tid.x;
	mov.u32 	%r47, %ntid.x;
	mov.u32 	%r48, %ctaid.x;
	mad.lo.s32 	%r1, %r47, %r48, %r46;
	mul.lo.s32 	%r49, %r45, %r45;
	setp.ge.u32 	%p1, %r1, %r49;
	setp.lt.s32 	%p2, %r44, 1;
	or.pred  	%p3, %p1, %p2;
	@%p3 bra 	$L__BB1_126;
	cvt.u64.u32 	%rd18, %r1;
	cvta.to.global.u64 	%rd19, %rd16;
	cvt.s64.s32 	%rd20, %r43;
	mul.lo.s64 	%rd2, %rd20, %rd18;
	shl.b64 	%rd21, %rd2, 2;
	add.s64 	%rd3, %rd19, %rd21;
	setp.lt.s32 	%p4, %r43, 2;
	@%p4 bra 	$L__BB1_101;
	and.b32  	%r2, %r43, 15;
	add.s32 	%r3, %r2, -1;
	and.b32  	%r4, %r43, 7;
	add.s32 	%r5, %r4, -1;
	and.b32  	%r6, %r43, 2147483632;
	and.b32  	%r7, %r43, 3;
	neg.s32 	%r8, %r6;
	cvt.u64.u32 	%rd22, %r44;
	mul.lo.s64 	%rd4, %rd2, %rd22;
	mov.b32 	%r134, 0;
$L__BB1_3:
	ld.param.u64 	%rd40, [_Z15dempster_kernelPfS_iii_param_0];
	mul.lo.s32 	%r64, %r134, %r43;
	cvt.u64.u32 	%rd23, %r64;
	add.s64 	%rd24, %rd4, %rd23;
	cvta.to.global.u64 	%rd25, %rd40;
	shl.b64 	%rd26, %rd24, 2;
	add.s64 	%rd5, %rd25, %rd26;
	mov.f32 	%f174, 0f00000000;
	st.local.v4.f32 	[%rd1], {%f174, %f174, %f174, %f174};
	st.local.v4.f32 	[%rd1+16], {%f174, %f174, %f174, %f174};
	mov.b32 	%r135, 0;
$L__BB1_4:
	setp.lt.u32 	%p22, %r43, 16;
	mul.wide.u32 	%rd27, %r135, 4;
	add.s64 	%rd6, %rd3, %rd27;
	mov.b32 	%r139, 0;
	@%p22 bra 	$L__BB1_9;
	mov.b32 	%r137, 0;
	mov.u64 	%rd41, %rd5;
	mov.u32 	%r136, %r8;
$L__BB1_6:
	.pragma "nounroll";
	or.b32  	%r67, %r137, %r135;
	setp.ne.s32 	%p23, %r67, 0;
	@%p23 bra 	$L__BB1_8;
	ld.global.f32 	%f20, [%rd6];
	ld.global.f32 	%f21, [%rd41];
	fma.rn.f32 	%f174, %f20, %f21, %f174;
$L__BB1_8:
	add.s32 	%r137, %r137, 16;
	add.s32 	%r136, %r136, 16;
	add.s64 	%rd41, %rd41, 64;
	setp.ne.s32 	%p24, %r136, 0;
	mov.u32 	%r139, %r6;
	@%p24 bra 	$L__BB1_6;
$L__BB1_9:
	setp.eq.s32 	%p25, %r2, 0;
	@%p25 bra 	$L__BB1_22;
	setp.lt.u32 	%p26, %r3, 7;
	@%p26 bra 	$L__BB1_14;
	or.b32  	%r68, %r139, %r135;
	setp.ne.s32 	%p27, %r68, 0;
	@%p27 bra 	$L__BB1_13;
	ld.global.f32 	%f23, [%rd6];
	mul.wide.u32 	%rd28, %r139, 4;
	add.s64 	%rd29, %rd5, %rd28;
	ld.global.f32 	%f24, [%rd29];
	fma.rn.f32 	%f174, %f23, %f24, %f174;
$L__BB1_13:
	add.s32 	%r139, %r139, 8;
$L__BB1_14:
	setp.eq.s32 	%p28, %r4, 0;
	@%p28 bra 	$L__BB1_22;
	setp.lt.u32 	%p29, %r5, 3;
	@%p29 bra 	$L__BB1_19;
	or.b32  	%r69, %r139, %r135;
	setp.ne.s32 	%p30, %r69, 0;
	@%p30 bra 	$L__BB1_18;
	ld.global.f32 	%f26, [%rd6];
	mul.wide.u32 	%rd30, %r139, 4;
	add.s64 	%rd31, %rd5, %rd30;
	ld.global.f32 	%f27, [%rd31];
	fma.rn.f32 	%f174, %f26, %f27, %f174;
$L__BB1_18:
	add.s32 	%r139, %r139, 4;
$L__BB1_19:
	setp.eq.s32 	%p31, %r7, 0;
	@%p31 bra 	$L__BB1_22;
	or.b32  	%r70, %r139, %r135;
	setp.ne.s32 	%p32, %r70, 0;
	@%p32 bra 	$L__BB1_22;
	ld.global.f32 	%f28, [%rd6];
	mul.wide.u32 	%rd32, %r139, 4;
	add.s64 	%rd33, %rd5, %rd32;
	ld.global.f32 	%f29, [%rd33];
	fma.rn.f32 	%f174, %f28, %f29, %f174;
$L__BB1_22:
	add.s32 	%r135, %r135, 1;
	setp.ne.s32 	%p33, %r135, %r43;
	@%p33 bra 	$L__BB1_4;
	cvt.f64.f32 	%fd1, %f174;
	mov.f64 	%fd2, 0d3FF0000000000000;
	sub.f64 	%fd3, %fd2, %fd1;
	rcp.rn.f64 	%fd4, %fd3;
	cvt.rn.f32.f64 	%f17, %fd4;
	mov.b32 	%r141, 1;
$L__BB1_24:
	mul.wide.u32 	%rd34, %r141, 4;
	add.s64 	%rd9, %rd1, %rd34;
	mov.b32 	%r142, 0;
$L__BB1_25:
	setp.lt.u32 	%p34, %r43, 16;
	mul.wide.u32 	%rd35, %r142, 4;
	add.s64 	%rd10, %rd3, %rd35;
	mov.b32 	%r145, 0;
	@%p34 bra 	$L__BB1_60;
	mov.b32 	%r143, 0;
$L__BB1_27:
	.pragma "nounroll";
	and.b32  	%r75, %r143, %r142;
	setp.ne.s32 	%p35, %r75, %r141;
	mul.wide.u32 	%rd36, %r143, 4;
	add.s64 	%rd11, %rd5, %rd36;
	@%p35 bra 	$L__BB1_29;
	ld.global.f32 	%f30, [%rd10];
	ld.global.f32 	%f31, [%rd11];
	ld.local.f32 	%f32, [%rd9];
	fma.rn.f32 	%f33, %f30, %f31, %f32;
	st.local.f32 	[%rd9], %f33;
$L__BB1_29:
	add.s32 	%r76, %r143, 1;
	and.b32  	%r77, %r76, %r142;
	setp.ne.s32 	%p36, %r77, %r141;
	@%p36 bra 	$L__BB1_31;
	ld.global.f32 	%f34, [%rd10];
	ld.global.f32 	%f35, [%rd11+4];
	ld.local.f32 	%f36, [%rd9];
	fma.rn.f32 	%f37, %f34, %f35, %f36;
	st.local.f32 	[%rd9], %f37;
$L__BB1_31:
	add.s32 	%r78, %r143, 2;
	and.b32  	%r79, %r78, %r142;
	setp.ne.s32 	%p37, %r79, %r141;
	@%p37 bra 	$L__BB1_33;
	ld.global.f32 	%f38, [%rd10];
	ld.global.f32 	%f39, [%rd11+8];
	ld.local.f32 	%f40, [%rd9];
	fma.rn.f32 	%f41, %f38, %f39, %f40;
	st.local.f32 	[%rd9], %f41;
$L__BB1_33:
	add.s32 	%r80, %r143, 3;
	and.b32  	%r81, %r80, %r142;
	setp.ne.s32 	%p38, %r81, %r141;
	@%p38 bra 	$L__BB1_35;
	ld.global.f32 	%f42, [%rd10];
	ld.global.f32 	%f43, [%rd11+12];
	ld.local.f32 	%f44, [%rd9];
	fma.rn.f32 	%f45, %f42, %f43, %f44;
	st.local.f32 	[%rd9], %f45;
$L__BB1_35:
	add.s32 	%r82, %r143, 4;
	and.b32  	%r83, %r82, %r142;
	setp.ne.s32 	%p39, %r83, %r141;
	@%p39 bra 	$L__BB1_37;
	ld.global.f32 	%f46, [%rd10];
	ld.global.f32 	%f47, [%rd11+16];
	ld.local.f32 	%f48, [%rd9];
	fma.rn.f32 	%f49, %f46, %f47, %f48;
	st.local.f32 	[%rd9], %f49;
$L__BB1_37:
	add.s32 	%r84, %r143, 5;
	and.b32  	%r85, %r84, %r142;
	setp.ne.s32 	%p40, %r85, %r141;
	@%p40 bra 	$L__BB1_39;
	ld.global.f32 	%f50, [%rd10];
	ld.global.f32 	%f51, [%rd11+20];
	ld.local.f32 	%f52, [%rd9];
	fma.rn.f32 	%f53, %f50, %f51, %f52;
	st.local.f32 	[%rd9], %f53;
$L__BB1_39:
	add.s32 	%r86, %r143, 6;
	and.b32  	%r87, %r86, %r142;
	setp.ne.s32 	%p41, %r87, %r141;
	@%p41 bra 	$L__BB1_41;
	ld.global.f32 	%f54, [%rd10];
	ld.global.f32 	%f55, [%rd11+24];
	ld.local.f32 	%f56, [%rd9];
	fma.rn.f32 	%f57, %f54, %f55, %f56;
	st.local.f32 	[%rd9], %f57;
$L__BB1_41:
	add.s32 	%r88, %r143, 7;
	and.b32  	%r89, %r88, %r142;
	setp.ne.s32 	%p42, %r89, %r141;
	@%p42 bra 	$L__BB1_43;
	ld.global.f32 	%f58, [%rd10];
	ld.global.f32 	%f59, [%rd11+28];
	ld.local.f32 	%f60, [%rd9];
	fma.rn.f32 	%f61, %f58, %f59, %f60;
	st.local.f32 	[%rd9], %f61;
$L__BB1_43:
	add.s32 	%r90, %r143, 8;
	and.b32  	%r91, %r90, %r142;
	setp.ne.s32 	%p43, %r91, %r141;
	@%p43 bra 	$L__BB1_45;
	ld.global.f32 	%f62, [%rd10];
	ld.global.f32 	%f63, [%rd11+32];
	ld.local.f32 	%f64, [%rd9];
	fma.rn.f32 	%f65, %f62, %f63, %f64;
	st.local.f32 	[%rd9], %f65;
$L__BB1_45:
	add.s32 	%r92, %r143, 9;
	and.b32  	%r93, %r92, %r142;
	setp.ne.s32 	%p44, %r93, %r141;
	@%p44 bra 	$L__BB1_47;
	ld.global.f32 	%f66, [%rd10];
	ld.global.f32 	%f67, [%rd11+36];
	ld.local.f32 	%f68, [%rd9];
	fma.rn.f32 	%f69, %f66, %f67, %f68;
	st.local.f32 	[%rd9], %f69;
$L__BB1_47:
	add.s32 	%r94, %r143, 10;
	and.b32  	%r95, %r94, %r142;
	setp.ne.s32 	%p45, %r95, %r141;
	@%p45 bra 	$L__BB1_49;
	ld.global.f32 	%f70, [%rd10];
	ld.global.f32 	%f71, [%rd11+40];
	ld.local.f32 	%f72, [%rd9];
	fma.rn.f32 	%f73, %f70, %f71, %f72;
	st.local.f32 	[%rd9], %f73;
$L__BB1_49:
	add.s32 	%r96, %r143, 11;
	and.b32  	%r97, %r96, %r142;
	setp.ne.s32 	%p46, %r97, %r141;
	@%p46 bra 	$L__BB1_51;
	ld.global.f32 	%f74, [%rd10];
	ld.global.f32 	%f75, [%rd11+44];
	ld.local.f32 	%f76, [%rd9];
	fma.rn.f32 	%f77, %f74, %f75, %f76;
	st.local.f32 	[%rd9], %f77;
$L__BB1_51:
	add.s32 	%r98, %r143, 12;
	and.b32  	%r99, %r98, %r142;
	setp.ne.s32 	%p47, %r99, %r141;
	@%p47 bra 	$L__BB1_53;
	ld.global.f32 	%f78, [%rd10];
	ld.global.f32 	%f79, [%rd11+48];
	ld.local.f32 	%f80, [%rd9];
	fma.rn.f32 	%f81, %f78, %f79, %f80;
	st.local.f32 	[%rd9], %f81;
$L__BB1_53:
	add.s32 	%r100, %r143, 13;
	and.b32  	%r101, %r100, %r142;
	setp.ne.s32 	%p48, %r101, %r141;
	@%p48 bra 	$L__BB1_55;
	ld.global.f32 	%f82, [%rd10];
	ld.global.f32 	%f83, [%rd11+52];
	ld.local.f32 	%f84, [%rd9];
	fma.rn.f32 	%f85, %f82, %f83, %f84;
	st.local.f32 	[%rd9], %f85;
$L__BB1_55:
	add.s32 	%r102, %r143, 14;
	and.b32  	%r103, %r102, %r142;
	setp.ne.s32 	%p49, %r103, %r141;
	@%p49 bra 	$L__BB1_57;
	ld.global.f32 	%f86, [%rd10];
	ld.global.f32 	%f87, [%rd11+56];
	ld.local.f32 	%f88, [%rd9];
	fma.rn.f32 	%f89, %f86, %f87, %f88;
	st.local.f32 	[%rd9], %f89;
$L__BB1_57:
	add.s32 	%r104, %r143, 15;
	and.b32  	%r105, %r104, %r142;
	setp.ne.s32 	%p50, %r105, %r141;
	@%p50 bra 	$L__BB1_59;
	ld.global.f32 	%f90, [%rd10];
	ld.global.f32 	%f91, [%rd11+60];
	ld.local.f32 	%f92, [%rd9];
	fma.rn.f32 	%f93, %f90, %f91, %f92;
	st.local.f32 	[%rd9], %f93;
$L__BB1_59:
	add.s32 	%r143, %r143, 16;
	setp.ne.s32 	%p51, %r143, %r6;
	mov.u32 	%r145, %r6;
	@%p51 bra 	$L__BB1_27;
$L__BB1_60:
	setp.eq.s32 	%p52, %r2, 0;
	@%p52 bra 	$L__BB1_98;
	setp.lt.u32 	%p53, %r3, 7;
	@%p53 bra 	$L__BB1_79;
	and.b32  	%r106, %r145, %r142;
	setp.ne.s32 	%p54, %r106, %r141;
	mul.wide.u32 	%rd37, %r145, 4;
	add.s64 	%rd12, %rd5, %rd37;
	@%p54 bra 	$L__BB1_64;
	ld.global.f32 	%f94, [%rd10];
	ld.global.f32 	%f95, [%rd12];
	ld.local.f32 	%f96, [%rd9];
	fma.rn.f32 	%f97, %f94, %f95, %f96;
	st.local.f32 	[%rd9], %f97;
$L__BB1_64:
	add.s32 	%r107, %r145, 1;
	and.b32  	%r108, %r107, %r142;
	setp.ne.s32 	%p55, %r108, %r141;
	@%p55 bra 	$L__BB1_66;
	ld.global.f32 	%f98, [%rd10];
	ld.global.f32 	%f99, [%rd12+4];
	ld.local.f32 	%f100, [%rd9];
	fma.rn.f32 	%f101, %f98, %f99, %f100;
	st.local.f32 	[%rd9], %f101;
$L__BB1_66:
	add.s32 	%r109, %r145, 2;
	and.b32  	%r110, %r109, %r142;
	setp.ne.s32 	%p56, %r110, %r141;
	@%p56 bra 	$L__BB1_68;
	ld.global.f32 	%f102, [%rd10];
	ld.global.f32 	%f103, [%rd12+8];
	ld.local.f32 	%f104, [%rd9];
	fma.rn.f32 	%f105, %f102, %f103, %f104;
	st.local.f32 	[%rd9], %f105;
$L__BB1_68:
	add.s32 	%r111, %r145, 3;
	and.b32  	%r112, %r111, %r142;
	setp.ne.s32 	%p57, %r112, %r141;
	@%p57 bra 	$L__BB1_70;
	ld.global.f32 	%f106, [%rd10];
	ld.global.f32 	%f107, [%rd12+12];
	ld.local.f32 	%f108, [%rd9];
	fma.rn.f32 	%f109, %f106, %f107, %f108;
	st.local.f32 	[%rd9], %f109;
$L__BB1_70:
	add.s32 	%r113, %r145, 4;
	and.b32  	%r114, %r113, %r142;
	setp.ne.s32 	%p58, %r114, %r141;
	@%p58 bra 	$L__BB1_72;
	ld.global.f32 	%f110, [%rd10];
	ld.global.f32 	%f111, [%rd12+16];
	ld.local.f32 	%f112, [%rd9];
	fma.rn.f32 	%f113, %f110, %f111, %f112;
	st.local.f32 	[%rd9], %f113;
$L__BB1_72:
	add.s32 	%r115, %r145, 5;
	and.b32  	%r116, %r115, %r142;
	setp.ne.s32 	%p59, %r116, %r141;
	@%p59 bra 	$L__BB1_74;
	ld.global.f32 	%f114, [%rd10];
	ld.global.f32 	%f115, [%rd12+20];
	ld.local.f32 	%f116, [%rd9];
	fma.rn.f32 	%f117, %f114, %f115, %f116;
	st.local.f32 	[%rd9], %f117;
$L__BB1_74:
	add.s32 	%r117, %r145, 6;
	and.b32  	%r118, %r117, %r142;
	setp.ne.s32 	%p60, %r118, %r141;
	@%p60 bra 	$L__BB1_76;
	ld.global.f32 	%f118, [%rd10];
	ld.global.f32 	%f119, [%rd12+24];
	ld.local.f32 	%f120, [%rd9];
	fma.rn.f32 	%f121, %f118, %f119, %f120;
	st.local.f32 	[%rd9], %f121;
$L__BB1_76:
	add.s32 	%r119, %r145, 7;
	and.b32  	%r120, %r119, %r142;
	setp.ne.s32 	%p61, %r120, %r141;
	@%p61 bra 	$L__BB1_78;
	ld.global.f32 	%f122, [%rd10];
	ld.global.f32 	%f123, [%rd12+28];
	ld.local.f32 	%f124, [%rd9];
	fma.rn.f32 	%f125, %f122, %f123, %f124;
	st.local.f32 	[%rd9], %f125;
$L__BB1_78:
	add.s32 	%r145, %r145, 8;
$L__BB1_79:
	setp.eq.s32 	%p62, %r4, 0;
	@%p62 bra 	$L__BB1_98;
	setp.lt.u32 	%p63, %r5, 3;
	@%p63 bra 	$L__BB1_90;
	and.b32  	%r121, %r145, %r142;
	setp.ne.s32 	%p64, %r121, %r141;
	mul.wide.u32 	%rd38, %r145, 4;
	add.s64 	%rd13, %rd5, %rd38;
	@%p64 bra 	$L__BB1_83;
	ld.global.f32 	%f126, [%rd10];
	ld.global.f32 	%f127, [%rd13];
	ld.local.f32 	%f128, [%rd9];
	fma.rn.f32 	%f129, %f126, %f127, %f128;
	st.local.f32 	[%rd9], %f129;
$L__BB1_83:
	add.s32 	%r122, %r145, 1;
	and.b32  	%r123, %r122, %r142;
	setp.ne.s32 	%p65, %r123, %r141;
	@%p65 bra 	$L__BB1_85;
	ld.global.f32 	%f130, [%rd10];
	ld.global.f32 	%f131, [%rd13+4];
	ld.local.f32 	%f132, [%rd9];
	fma.rn.f32 	%f133, %f130, %f131, %f132;
	st.local.f32 	[%rd9], %f133;
$L__BB1_85:
	add.s32 	%r124, %r145, 2;
	and.b32  	%r125, %r124, %r142;
	setp.ne.s32 	%p66, %r125, %r141;
	@%p66 bra 	$L__BB1_87;
	ld.global.f32 	%f134, [%rd10];
	ld.global.f32 	%f135, [%rd13+8];
	ld.local.f32 	%f136, [%rd9];
	fma.rn.f32 	%f137, %f134, %f135, %f136;
	st.local.f32 	[%rd9], %f137;
$L__BB1_87:
	add.s32 	%r126, %r145, 3;
	and.b32  	%r127, %r126, %r142;
	setp.ne.s32 	%p67, %r127, %r141;
	@%p67 bra 	$L__BB1_89;
	ld.global.f32 	%f138, [%rd10];
	ld.global.f32 	%f139, [%rd13+12];
	ld.local.f32 	%f140, [%rd9];
	fma.rn.f32 	%f141, %f138, %f139, %f140;
	st.local.f32 	[%rd9], %f141;
$L__BB1_89:
	add.s32 	%r145, %r145, 4;
$L__BB1_90:
	setp.eq.s32 	%p68, %r7, 0;
	@%p68 bra 	$L__BB1_98;
	and.b32  	%r128, %r145, %r142;
	setp.ne.s32 	%p69, %r128, %r141;
	mul.wide.u32 	%rd39, %r145, 4;
	add.s64 	%rd14, %rd5, %rd39;
	@%p69 bra 	$L__BB1_93;
	ld.global.f32 	%f142, [%rd10];
	ld.global.f32 	%f143, [%rd14];
	ld.local.f32 	%f144, [%rd9];
	fma.rn.f32 	%f145, %f142, %f143, %f144;
	st.local.f32 	[%rd9], %f145;
$L__BB1_93:
	setp.eq.s32 	%p70, %r7, 1;
	@%p70 bra 	$L__BB1_98;
	add.s32 	%r129, %r145, 1;
	and.b32  	%r130, %r129, %r142;
	setp.ne.s32 	%p71, %r130, %r141;
	@%p71 bra 	$L__BB1_96;
	ld.global.f32 	%f146, [%rd10];
	ld.global.f32 	%f147, [%rd14+4];
	ld.local.f32 	%f148, [%rd9];
	fma.rn.f32 	%f149, %f146, %f147, %f148;
	st.local.f32 	[%rd9], %f149;
$L__BB1_96:
	setp.eq.s32 	%p72, %r7, 2;
	add.s32 	%r131, %r145, 2;
	and.b32  	%r132, %r131, %r142;
	setp.ne.s32 	%p73, %r132, %r141;
	or.pred  	%p74, %p72, %p73;
	@%p74 bra 	$L__BB1_98;
	ld.global.f32 	%f150, [%rd10];
	ld.global.f32 	%f151, [%rd14+8];
	ld.local.f32 	%f152, [%rd9];
	fma.rn.f32 	%f153, %f150, %f151, %f152;
	st.local.f32 	[%rd9], %f153;
$L__BB1_98:
	add.s32 	%r142, %r142, 1;
	setp.ne.s32 	%p75, %r142, %r43;
	@%p75 bra 	$L__BB1_25;
	ld.local.f32 	%f154, [%rd9];
	mul.f32 	%f155, %f154, %f17;
	st.local.f32 	[%rd9], %f155;
	add.s32 	%r141, %r141, 1;
	setp.ne.s32 	%p76, %r141, %r43;
	@%p76 bra 	$L__BB1_24;
	mov.b32 	%r133, 0;
	st.global.u32 	[%rd3], %r133;
	ld.local.f32 	%f156, [%rd1+4];
	st.global.f32 	[%rd3+4], %f156;
	ld.local.v2.f32 	{%f157, %f158}, [%rd1+8];
	st.global.f32 	[%rd3+8], %f157;
	st.global.f32 	[%rd3+12], %f158;
	ld.local.v4.f32 	{%f159, %f160, %f161, %f162}, [%rd1+16];
	st.global.f32 	[%rd3+16], %f159;
	st.global.f32 	[%rd3+20], %f160;
	st.global.f32 	[%rd3+24], %f161;
	st.global.f32 	[%rd3+28], %f162;
	add.s32 	%r134, %r134, 1;
	setp.eq.s32 	%p77, %r134, %r44;
	@%p77 bra 	$L__BB1_126;
	bra.uni 	$L__BB1_3;
$L__BB1_101:
	setp.ne.s32 	%p5, %r43, 1;
	@%p5 bra 	$L__BB1_114;
	and.b32  	%r33, %r44, 7;
	setp.lt.u32 	%p14, %r44, 8;
	@%p14 bra 	$L__BB1_106;
	and.b32  	%r34, %r44, 2147483640;
	mov.b32 	%r147, 0;
$L__BB1_104:
	.pragma "nounroll";
	add.s32 	%r147, %r147, 8;
	setp.ne.s32 	%p15, %r147, %r34;
	@%p15 bra 	$L__BB1_104;
	mov.b32 	%r57, 0;
	st.global.u32 	[%rd3], %r57;
	st.global.u32 	[%rd3+4], %r57;
	st.global.u32 	[%rd3+8], %r57;
	st.global.u32 	[%rd3+12], %r57;
	st.global.u32 	[%rd3+16], %r57;
	st.global.u32 	[%rd3+20], %r57;
	st.global.u32 	[%rd3+24], %r57;
	st.global.u32 	[%rd3+28], %r57;
$L__BB1_106:
	setp.eq.s32 	%p16, %r33, 0;
	@%p16 bra 	$L__BB1_126;
	and.b32  	%r37, %r44, 3;
	setp.lt.u32 	%p17, %r33, 4;
	@%p17 bra 	$L__BB1_109;
	mov.b32 	%r58, 0;
	st.global.u32 	[%rd3], %r58;
	st.global.u32 	[%rd3+4], %r58;
	st.global.u32 	[%rd3+8], %r58;
	st.global.u32 	[%rd3+12], %r58;
	st.global.u32 	[%rd3+16], %r58;
	st.global.u32 	[%rd3+20], %r58;
	st.global.u32 	[%rd3+24], %r58;
	st.global.u32 	[%rd3+28], %r58;
$L__BB1_109:
	setp.eq.s32 	%p18, %r37, 0;
	@%p18 bra 	$L__BB1_126;
	setp.eq.s32 	%p19, %r37, 1;
	@%p19 bra 	$L__BB1_112;
	mov.b32 	%r59, 0;
	st.global.u32 	[%rd3], %r59;
	st.global.u32 	[%rd3+4], %r59;
	st.global.u32 	[%rd3+8], %r59;
	st.global.u32 	[%rd3+12], %r59;
	st.global.u32 	[%rd3+16], %r59;
	st.global.u32 	[%rd3+20], %r59;
	st.global.u32 	[%rd3+24], %r59;
	st.global.u32 	[%rd3+28], %r59;
$L__BB1_112:
	and.b32  	%r60, %r44, 1;
	setp.eq.b32 	%p20, %r60, 1;
	not.pred 	%p21, %p20;
	@%p21 bra 	$L__BB1_126;
	mov.b32 	%r61, 0;
	st.global.u32 	[%rd3], %r61;
	st.global.u32 	[%rd3+4], %r61;
	st.global.u32 	[%rd3+8], %r61;
	st.global.u32 	[%rd3+12], %r61;
	st.global.u32 	[%rd3+16], %r61;
	st.global.u32 	[%rd3+20], %r61;
	st.global.u32 	[%rd3+24], %r61;
	st.global.u32 	[%rd3+28], %r61;
	bra.uni 	$L__BB1_126;
$L__BB1_114:
	and.b32  	%r38, %r44, 7;
	setp.lt.u32 	%p6, %r44, 8;
	@%p6 bra 	$L__BB1_118;
	and.b32  	%r39, %r44, 2147483640;
	mov.b32 	%r148, 0;
$L__BB1_116:
	.pragma "nounroll";
	add.s32 	%r148, %r148, 8;
	setp.ne.s32 	%p7, %r148, %r39;
	@%p7 bra 	$L__BB1_116;
	mov.b32 	%r51, 0;
	st.global.u32 	[%rd3], %r51;
	st.global.u32 	[%rd3+4], %r51;
	st.global.u32 	[%rd3+8], %r51;
	st.global.u32 	[%rd3+12], %r51;
	st.global.u32 	[%rd3+16], %r51;
	st.global.u32 	[%rd3+20], %r51;
	st.global.u32 	[%rd3+24], %r51;
	st.global.u32 	[%rd3+28], %r51;
$L__BB1_118:
	setp.eq.s32 	%p8, %r38, 0;
	@%p8 bra 	$L__BB1_126;
	and.b32  	%r42, %r44, 3;
	setp.lt.u32 	%p9, %r38, 4;
	@%p9 bra 	$L__BB1_121;
	mov.b32 	%r52, 0;
	st.global.u32 	[%rd3], %r52;
	st.global.u32 	[%rd3+4], %r52;
	st.global.u32 	[%rd3+8], %r52;
	st.global.u32 	[%rd3+12], %r52;
	st.global.u32 	[%rd3+16], %r52;
	st.global.u32 	[%rd3+20], %r52;
	st.global.u32 	[%rd3+24], %r52;
	st.global.u32 	[%rd3+28], %r52;
$L__BB1_121:
	setp.eq.s32 	%p10, %r42, 0;
	@%p10 bra 	$L__BB1_126;
	setp.eq.s32 	%p11, %r42, 1;
	@%p11 bra 	$L__BB1_124;
	mov.b32 	%r53, 0;
	st.global.u32 	[%rd3], %r53;
	st.global.u32 	[%rd3+4], %r53;
	st.global.u32 	[%rd3+8], %r53;
	st.global.u32 	[%rd3+12], %r53;
	st.global.u32 	[%rd3+16], %r53;
	st.global.u32 	[%rd3+20], %r53;
	st.global.u32 	[%rd3+24], %r53;
	st.global.u32 	[%rd3+28], %r53;
$L__BB1_124:
	and.b32  	%r54, %r44, 1;
	setp.eq.b32 	%p12, %r54, 1;
	not.pred 	%p13, %p12;
	@%p13 bra 	$L__BB1_126;
	mov.b32 	%r55, 0;
	st.global.u32 	[%rd3], %r55;
	st.global.u32 	[%rd3+4], %r55;
	st.global.u32 	[%rd3+8], %r55;
	st.global.u32 	[%rd3+12], %r55;
	st.global.u32 	[%rd3+16], %r55;
	st.global.u32 	[%rd3+20], %r55;
	st.global.u32 	[%rd3+24], %r55;
	st.global.u32 	[%rd3+28], %r55;
$L__BB1_126:
	ret;

}
	// .globl	_Z18disjunctive_kernelPfS_iii
.visible .entry _Z18disjunctive_kernelPfS_iii(
	.param .u64 .ptr .align 1 _Z18disjunctive_kernelPfS_iii_param_0,
	.param .u64 .ptr .align 1 _Z18disjunctive_kernelPfS_iii_param_1,
	.param .u32 _Z18disjunctive_kernelPfS_iii_param_2,
	.param .u32 _Z18disjunctive_kernelPfS_iii_param_3,
	.param .u32 _Z18disjunctive_kernelPfS_iii_param_4
)
{
	.local .align 16 .b8 	__local_depot2[32];
	.reg .b64 	%SP;
	.reg .b64 	%SPL;
	.reg .pred 	%p<39>;
	.reg .b32 	%r<82>;
	.reg .b32 	%f<70>;
	.reg .b64 	%rd<38>;

	mov.u64 	%SPL, __local_depot2;
	ld.param.u64 	%rd15, [_Z18disjunctive_kernelPfS_iii_param_0];
	ld.param.u64 	%rd14, [_Z18disjunctive_kernelPfS_iii_param_1];
	ld.param.u32 	%r36, [_Z18disjunctive_kernelPfS_iii_param_2];
	ld.param.u32 	%r34, [_Z18disjunctive_kernelPfS_iii_param_3];
	ld.param.u32 	%r35, [_Z18disjunctive_kernelPfS_iii_param_4];
	cvta.to.global.u64 	%rd1, %rd15;
	add.u64 	%rd2, %SPL, 0;
	mov.u32 	%r37, %tid.x;
	mov.u32 	%r38, %ntid.x;
	mov.u32 	%r39, %ctaid.x;
	mad.lo.s32 	%r1, %r38, %r39, %r37;
	mul.lo.s32 	%r40, %r36, %r36;
	setp.ge.u32 	%p1, %r1, %r40;
	setp.lt.s32 	%p2, %r35, 1;
	or.pred  	%p3, %p1, %p2;
	@%p3 bra 	$L__BB2_60;
	cvt.u64.u32 	%rd17, %r1;
	cvta.to.global.u64 	%rd18, %rd14;
	cvt.s64.s32 	%rd19, %r34;
	mul.lo.s64 	%rd3, %rd19, %rd17;
	shl.b64 	%rd20, %rd3, 2;
	add.s64 	%rd4, %rd18, %rd20;
	setp.lt.s32 	%p4, %r34, 1;
	@%p4 bra 	$L__BB2_47;
	and.b32  	%r2, %r34, 7;
	and.b32  	%r3, %r34, 3;
	and.b32  	%r4, %r34, 2147483640;
	and.b32  	%r5, %r34, 1;
	cvt.u64.u32 	%rd21, %r35;
	mul.lo.s64 	%rd5, %rd3, %rd21;
	mov.b32 	%r73, 0;
$L__BB2_3:
	mul.lo.s32 	%r49, %r73, %r34;
	cvt.u64.u32 	%rd22, %r49;
	add.s64 	%rd6, %rd5, %rd22;
	mov.f32 	%f1, 0f00000000;
	st.local.v4.f32 	[%rd2], {%f1, %f1, %f1, %f1};
	st.local.v4.f32 	[%rd2+16], {%f1, %f1, %f1, %f1};
	shl.b64 	%rd23, %rd6, 2;
	add.s64 	%rd24, %rd1, %rd23;
	add.s64 	%rd7, %rd24, 16;
	mov.b32 	%r74, 0;
$L__BB2_4:
	mul.wide.u32 	%rd25, %r74, 4;
	add.s64 	%rd8, %rd2, %rd25;
	mov.b32 	%r75, 0;
$L__BB2_5:
	setp.lt.u32 	%p13, %r34, 8;
	mul.wide.u32 	%rd26, %r75, 4;
	add.s64 	%rd9, %rd4, %rd26;
	mov.b32 	%r78, 0;
	@%p13 bra 	$L__BB2_24;
	mov.b32 	%r76, 0;
	mov.u64 	%rd37, %rd7;
$L__BB2_7:
	.pragma "nounroll";
	or.b32  	%r53, %r76, %r75;
	setp.ne.s32 	%p14, %r53, %r74;
	@%p14 bra 	$L__BB2_9;
	ld.global.f32 	%f2, [%rd9];
	ld.global.f32 	%f3, [%rd37+-16];
	ld.local.f32 	%f4, [%rd8];
	fma.rn.f32 	%f5, %f2, %f3, %f4;
	st.local.f32 	[%rd8], %f5;
$L__BB2_9:
	add.s32 	%r10, %r76, 1;
	or.b32  	%r54, %r10, %r75;
	setp.ne.s32 	%p15, %r54, %r74;
	@%p15 bra 	$L__BB2_11;
	ld.global.f32 	%f6, [%rd9];
	ld.global.f32 	%f7, [%rd37+-12];
	ld.local.f32 	%f8, [%rd8];
	fma.rn.f32 	%f9, %f6, %f7, %f8;
	st.local.f32 	[%rd8], %f9;
$L__BB2_11:
	add.s32 	%r11, %r10, 1;
	or.b32  	%r55, %r11, %r75;
	setp.ne.s32 	%p16, %r55, %r74;
	@%p16 bra 	$L__BB2_13;
	ld.global.f32 	%f10, [%rd9];
	ld.global.f32 	%f11, [%rd37+-8];
	ld.local.f32 	%f12, [%rd8];
	fma.rn.f32 	%f13, %f10, %f11, %f12;
	st.local.f32 	[%rd8], %f13;
$L__BB2_13:
	add.s32 	%r12, %r11, 1;
	or.b32  	%r56, %r12, %r75;
	setp.ne.s32 	%p17, %r56, %r74;
	@%p17 bra 	$L__BB2_15;
	ld.global.f32 	%f14, [%rd9];
	ld.global.f32 	%f15, [%rd37+-4];
	ld.local.f32 	%f16, [%rd8];
	fma.rn.f32 	%f17, %f14, %f15, %f16;
	st.local.f32 	[%rd8], %f17;
$L__BB2_15:
	add.s32 	%r13, %r12, 1;
	or.b32  	%r57, %r13, %r75;
	setp.ne.s32 	%p18, %r57, %r74;
	@%p18 bra 	$L__BB2_17;
	ld.global.f32 	%f18, [%rd9];
	ld.global.f32 	%f19, [%rd37];
	ld.local.f32 	%f20, [%rd8];
	fma.rn.f32 	%f21, %f18, %f19, %f20;
	st.local.f32 	[%rd8], %f21;
$L__BB2_17:
	add.s32 	%r14, %r13, 1;
	or.b32  	%r58, %r14, %r75;
	setp.ne.s32 	%p19, %r58, %r74;
	@%p19 bra 	$L__BB2_19;
	ld.global.f32 	%f22, [%rd9];
	ld.global.f32 	%f23, [%rd37+4];
	ld.local.f32 	%f24, [%rd8];
	fma.rn.f32 	%f25, %f22, %f23, %f24;
	st.local.f32 	[%rd8], %f25;
$L__BB2_19:
	add.s32 	%r15, %r14, 1;
	or.b32  	%r59, %r15, %r75;
	setp.ne.s32 	%p20, %r59, %r74;
	@%p20 bra 	$L__BB2_21;
	ld.global.f32 	%f26, [%rd9];
	ld.global.f32 	%f27, [%rd37+8];
	ld.local.f32 	%f28, [%rd8];
	fma.rn.f32 	%f29, %f26, %f27, %f28;
	st.local.f32 	[%rd8], %f29;
$L__BB2_21:
	add.s32 	%r16, %r15, 1;
	or.b32  	%r60, %r16, %r75;
	setp.ne.s32 	%p21, %r60, %r74;
	@%p21 bra 	$L__BB2_23;
	ld.global.f32 	%f30, [%rd9];
	ld.global.f32 	%f31, [%rd37+12];
	ld.local.f32 	%f32, [%rd8];
	fma.rn.f32 	%f33, %f30, %f31, %f32;
	st.local.f32 	[%rd8], %f33;
$L__BB2_23:
	add.s64 	%rd37, %rd37, 32;
	add.s32 	%r76, %r16, 1;
	setp.ne.s32 	%p22, %r76, %r4;
	mov.u32 	%r78, %r4;
	@%p22 bra 	$L__BB2_7;
$L__BB2_24:
	setp.eq.s32 	%p23, %r2, 0;
	@%p23 bra 	$L__BB2_44;
	add.s32 	%r61, %r2, -1;
	setp.lt.u32 	%p24, %r61, 3;
	@%p24 bra 	$L__BB2_35;
	or.b32  	%r62, %r78, %r75;
	setp.ne.s32 	%p25, %r62, %r74;
	cvt.u64.u32 	%rd27, %r78;
	add.s64 	%rd28, %rd6, %rd27;
	shl.b64 	%rd29, %rd28, 2;
	add.s64 	%rd12, %rd1, %rd29;
	@%p25 bra 	$L__BB2_28;
	ld.global.f32 	%f34, [%rd9];
	ld.global.f32 	%f35, [%rd12];
	ld.local.f32 	%f36, [%rd8];
	fma.rn.f32 	%f37, %f34, %f35, %f36;
	st.local.f32 	[%rd8], %f37;
$L__BB2_28:
	add.s32 	%r63, %r78, 1;
	or.b32  	%r64, %r63, %r75;
	setp.ne.s32 	%p26, %r64, %r74;
	@%p26 bra 	$L__BB2_30;
	ld.global.f32 	%f38, [%rd9];
	ld.global.f32 	%f39, [%rd12+4];
	ld.local.f32 	%f40, [%rd8];
	fma.rn.f32 	%f41, %f38, %f39, %f40;
	st.local.f32 	[%rd8], %f41;
$L__BB2_30:
	add.s32 	%r65, %r78, 2;
	or.b32  	%r66, %r65, %r75;
	setp.ne.s32 	%p27, %r66, %r74;
	@%p27 bra 	$L__BB2_32;
	ld.global.f32 	%f42, [%rd9];
	ld.global.f32 	%f43, [%rd12+8];
	ld.local.f32 	%f44, [%rd8];
	fma.rn.f32 	%f45, %f42, %f43, %f44;
	st.local.f32 	[%rd8], %f45;
$L__BB2_32:
	add.s32 	%r67, %r78, 3;
	or.b32  	%r68, %r67, %r75;
	setp.ne.s32 	%p28, %r68, %r74;
	@%p28 bra 	$L__BB2_34;
	ld.global.f32 	%f46, [%rd9];
	ld.global.f32 	%f47, [%rd12+12];
	ld.local.f32 	%f48, [%rd8];
	fma.rn.f32 	%f49, %f46, %f47, %f48;
	st.local.f32 	[%rd8], %f49;
$L__BB2_34:
	add.s32 	%r78, %r78, 4;
$L__BB2_35:
	setp.eq.s32 	%p29, %r3, 0;
	@%p29 bra 	$L__BB2_44;
	setp.eq.s32 	%p30, %r3, 1;
	@%p30 bra 	$L__BB2_42;
	or.b32  	%r69, %r78, %r75;
	setp.ne.s32 	%p31, %r69, %r74;
	cvt.u64.u32 	%rd30, %r78;
	add.s64 	%rd31, %rd6, %rd30;
	shl.b64 	%rd32, %rd31, 2;
	add.s64 	%rd13, %rd1, %rd32;
	@%p31 bra 	$L__BB2_39;
	ld.global.f32 	%f50, [%rd9];
	ld.global.f32 	%f51, [%rd13];
	ld.local.f32 	%f52, [%rd8];
	fma.rn.f32 	%f53, %f50, %f51, %f52;
	st.local.f32 	[%rd8], %f53;
$L__BB2_39:
	add.s32 	%r70, %r78, 1;
	or.b32  	%r71, %r70, %r75;
	setp.ne.s32 	%p32, %r71, %r74;
	@%p32 bra 	$L__BB2_41;
	ld.global.f32 	%f54, [%rd9];
	ld.global.f32 	%f55, [%rd13+4];
	ld.local.f32 	%f56, [%rd8];
	fma.rn.f32 	%f57, %f54, %f55, %f56;
	st.local.f32 	[%rd8], %f57;
$L__BB2_41:
	add.s32 	%r78, %r78, 2;
$L__BB2_42:
	setp.eq.s32 	%p33, %r5, 0;
	or.b32  	%r72, %r78, %r75;
	setp.ne.s32 	%p34, %r72, %r74;
	or.pred  	%p35, %p33, %p34;
	@%p35 bra 	$L__BB2_44;
	ld.global.f32 	%f58, [%rd9];
	cvt.u64.u32 	%rd33, %r78;
	add.s64 	%rd34, %rd6, %rd33;
	shl.b64 	%rd35, %rd34, 2;
	add.s64 	%rd36, %rd1, %rd35;
	ld.global.f32 	%f59, [%rd36];
	ld.local.f32 	%f60, [%rd8];
	fma.rn.f32 	%f61, %f58, %f59, %f60;
	st.local.f32 	[%rd8], %f61;
$L__BB2_44:
	add.s32 	%r75, %r75, 1;
	setp.ne.s32 	%p36, %r75, %r34;
	@%p36 bra 	$L__BB2_5;
	add.s32 	%r74, %r74, 1;
	setp.ne.s32 	%p37, %r74, %r34;
	@%p37 bra 	$L__BB2_4;
	ld.local.v4.f32 	{%f62, %f63, %f64, %f65}, [%rd2];
	st.global.f32 	[%rd4], %f62;
	st.global.f32 	[%rd4+4], %f63;
	st.global.f32 	[%rd4+8], %f64;
	st.global.f32 	[%rd4+12], %f65;
	ld.local.v4.f32 	{%f66, %f67, %f68, %f69}, [%rd2+16];
	st.global.f32 	[%rd4+16], %f66;
	st.global.f32 	[%rd4+20], %f67;
	st.global.f32 	[%rd4+24], %f68;
	st.global.f32 	[%rd4+28], %f69;
	add.s32 	%r73, %r73, 1;
	setp.eq.s32 	%p38, %r73, %r35;
	@%p38 bra 	$L__BB2_60;
	bra.uni 	$L__BB2_3;
$L__BB2_47:
	and.b32  	%r26, %r35, 15;
	setp.lt.u32 	%p5, %r35, 16;
	@%p5 bra 	$L__BB2_50;
	and.b32  	%r27, %r35, 2147483632;
	mov.b32 	%r80, 0;
$L__BB2_49:
	.pragma "nounroll";
	mov.b32 	%r42, 0;
	st.global.u32 	[%rd4], %r42;
	st.global.u32 	[%rd4+4], %r42;
	st.global.u32 	[%rd4+8], %r42;
	st.global.u32 	[%rd4+12], %r42;
	st.global.u32 	[%rd4+16], %r42;
	st.global.u32 	[%rd4+20], %r42;
	st.global.u32 	[%rd4+24], %r42;
	st.global.u32 	[%rd4+28], %r42;
	add.s32 	%r80, %r80, 16;
	setp.ne.s32 	%p6, %r80, %r27;
	@%p6 bra 	$L__BB2_49;
$L__BB2_50:
	setp.eq.s32 	%p7, %r26, 0;
	@%p7 bra 	$L__BB2_60;
	and.b32  	%r30, %r35, 7;
	setp.lt.u32 	%p8, %r26, 8;
	@%p8 bra 	$L__BB2_53;
	mov.b32 	%r43, 0;
	st.global.u32 	[%rd4], %r43;
	st.global.u32 	[%rd4+4], %r43;
	st.global.u32 	[%rd4+8], %r43;
	st.global.u32 	[%rd4+12], %r43;
	st.global.u32 	[%rd4+16], %r43;
	st.global.u32 	[%rd4+20], %r43;
	st.global.u32 	[%rd4+24], %r43;
	st.global.u32 	[%rd4+28], %r43;
$L__BB2_53:
	setp.eq.s32 	%p9, %r30, 0;
	@%p9 bra 	$L__BB2_60;
	and.b32  	%r31, %r35, 3;
	setp.lt.u32 	%p10, %r30, 4;
	@%p10 bra 	$L__BB2_56;
	mov.b32 	%r44, 0;
	st.global.u32 	[%rd4], %r44;
	st.global.u32 	[%rd4+4], %r44;
	st.global.u32 	[%rd4+8], %r44;
	st.global.u32 	[%rd4+12], %r44;
	st.global.u32 	[%rd4+16], %r44;
	st.global.u32 	[%rd4+20], %r44;
	st.global.u32 	[%rd4+24], %r44;
	st.global.u32 	[%rd4+28], %r44;
$L__BB2_56:
	setp.eq.s32 	%p11, %r31, 0;
	@%p11 bra 	$L__BB2_60;
	mov.b32 	%r81, 0;
$L__BB2_58:
	.pragma "nounroll";
	add.s32 	%r81, %r81, 1;
	setp.ne.s32 	%p12, %r81, %r31;
	@%p12 bra 	$L__BB2_58;
	mov.b32 	%r46, 0;
	st.global.u32 	[%rd4], %r46;
	st.global.u32 	[%rd4+4], %r46;
	st.global.u32 	[%rd4+8], %r46;
	st.global.u32 	[%rd4+12], %r46;
	st.global.u32 	[%rd4+16], %r46;
	st.global.u32 	[%rd4+20], %r46;
	st.global.u32 	[%rd4+24], %r46;
	st.global.u32 	[%rd4+28], %r46;
$L__BB2_60:
	ret;

}


// ===== COMPILED SASS (sm_100) =====

	.target	sm_100

	.elftype	@"ET_EXEC"


//--------------------- .note.nv.tkinfo           --------------------------
	.section	.note.nv.tkinfo,"",@"SHT_NOTE"
	.sectionflags	@"SHF_NOTE_NV_TKINFO"
	.tkinfo
        /*0018*/ 	.word	0x00000002
        /*0030*/ 	.string	""
        /*0030*/ 	.string	"ptxas"
        /*0030*/ 	.string	"Cuda compilation tools, release 13.0, V13.0.88"
        /*0030*/ 	.string	"Build cuda_13.0.r13.0/compiler.36424714_0"
        /*0030*/ 	.string	"-arch sm_100 -m 64 "



//--------------------- .note.nv.cuinfo           --------------------------
	.section	.note.nv.cuinfo,"",@"SHT_NOTE"
	.sectionflags	@"SHF_NOTE_NV_CUINFO"
        /*0018*/ 	.short	0x0002
        /*001a*/ 	.short	0x0064
        /*001c*/ 	.short	0x0082
	.zero		2


//--------------------- .nv.info                  --------------------------
	.section	.nv.info,"",@"SHT_CUDA_INFO"
	.align	4


	//----- nvinfo : EIATTR_REGCOUNT
	.align		4
        /*0000*/ 	.byte	0x04, 0x2f
        /*0002*/ 	.short	(.L_1 - .L_0)
	.align		4
.L_0:
        /*0004*/ 	.word	index@(_Z18conjunctive_kernelPfS_iii)
        /*0008*/ 	.word	0x0000001a


	//----- nvinfo : EIATTR_FRAME_SIZE
	.align		4
.L_1:
        /*000c*/ 	.byte	0x04, 0x11
        /*000e*/ 	.short	(.L_3 - .L_2)
	.align		4
.L_2:
        /*0010*/ 	.word	index@(_Z18conjunctive_kernelPfS_iii)
        /*0014*/ 	.word	0x00000020


	//----- nvinfo : EIATTR_REGCOUNT
	.align		4
.L_3:
        /*0018*/ 	.byte	0x04, 0x2f
        /*001a*/ 	.short	(.L_5 - .L_4)
	.align		4
.L_4:
        /*001c*/ 	.word	index@(_Z15dempster_kernelPfS_iii)
        /*0020*/ 	.word	0x00000020


	//----- nvinfo : EIATTR_FRAME_SIZE
	.align		4
.L_5:
        /*0024*/ 	.byte	0x04, 0x11
        /*0026*/ 	.short	(.L_7 - .L_6)
	.align		4
.L_6:
        /*0028*/ 	.word	index@($__internal_0_$__cuda_sm20_dblrcp_rn_slowpath_v3)
        /*002c*/ 	.word	0x00000020


	//----- nvinfo : EIATTR_FRAME_SIZE
	.align		4
.L_7:
        /*0030*/ 	.byte	0x04, 0x11
        /*0032*/ 	.short	(.L_9 - .L_8)
	.align		4
.L_8:
        /*0034*/ 	.word	index@(_Z15dempster_kernelPfS_iii)
        /*0038*/ 	.word	0x00000020


	//----- nvinfo : EIATTR_REGCOUNT
	.align		4
.L_9:
        /*003c*/ 	.byte	0x04, 0x2f
        /*003e*/ 	.short	(.L_11 - .L_10)
	.align		4
.L_10:
        /*0040*/ 	.word	index@(_Z18disjunctive_kernelPfS_iii)
        /*0044*/ 	.word	0x00000018


	//----- nvinfo : EIATTR_FRAME_SIZE
	.align		4
.L_11:
        /*0048*/ 	.byte	0x04, 0x11
        /*004a*/ 	.short	(.L_13 - .L_12)
	.align		4
.L_12:
        /*004c*/ 	.word	index@(_Z18disjunctive_kernelPfS_iii)
        /*0050*/ 	.word	0x00000020


	//----- nvinfo : EIATTR_MIN_STACK_SIZE
	.align		4
.L_13:
        /*0054*/ 	.byte	0x04, 0x12
        /*0056*/ 	.short	(.L_15 - .L_14)
	.align		4
.L_14:
        /*0058*/ 	.word	index@(_Z18disjunctive_kernelPfS_iii)
        /*005c*/ 	.word	0x00000020


	//----- nvinfo : EIATTR_MIN_STACK_SIZE
	.align		4
.L_15:
        /*0060*/ 	.byte	0x04, 0x12
        /*0062*/ 	.short	(.L_17 - .L_16)
	.align		4
.L_16:
        /*0064*/ 	.word	index@(_Z15dempster_kernelPfS_iii)
        /*0068*/ 	.word	0x00000020


	//----- nvinfo : EIATTR_MIN_STACK_SIZE
	.align		4
.L_17:
        /*006c*/ 	.byte	0x04, 0x12
        /*006e*/ 	.short	(.L_19 - .L_18)
	.align		4
.L_18:
        /*0070*/ 	.word	index@(_Z18conjunctive_kernelPfS_iii)
        /*0074*/ 	.word	0x00000020
.L_19:


//--------------------- .nv.compat                --------------------------
	.section	.nv.compat,"",@"SHT_CUDA_COMPAT_INFO"
	.align	4
        /*0000*/ 	.byte	0x02, 0x09, 0x00, 0x00, 0x02, 0x02, 0x01, 0x00, 0x02, 0x05, 0x05, 0x00, 0x03, 0x07, 0x01, 0x01
        /*0010*/ 	.byte	0x02, 0x03, 0x00, 0x00, 0x02, 0x06, 0x01, 0x00, 0x04, 0x0b, 0x08, 0x00, 0x01, 0x00, 0x00, 0x00
        /*0020*/ 	.byte	0x00, 0x00, 0x00, 0x00


//--------------------- .nv.info._Z18disjunctive_kernelPfS_iii --------------------------
	.section	.nv.info._Z18disjunctive_kernelPfS_iii,"",@"SHT_CUDA_INFO"
	.sectionflags	@""
	.align	4


	//----- nvinfo : EIATTR_CUDA_API_VERSION
	.align		4
        /*0000*/ 	.byte	0x04, 0x37
        /*0002*/ 	.short	(.L_21 - .L_20)
.L_20:
        /*0004*/ 	.word	0x00000082


	//----- nvinfo : EIATTR_KPARAM_INFO
	.align		4
.L_21:
        /*0008*/ 	.byte	0x04, 0x17
        /*000a*/ 	.short	(.L_23 - .L_22)
.L_22:
        /*000c*/ 	.word	0x00000000
        /*0010*/ 	.short	0x0004
        /*0012*/ 	.short	0x0018
        /*0014*/ 	.byte	0x00, 0xf0, 0x11, 0x00


	//----- nvinfo : EIATTR_KPARAM_INFO
	.align		4
.L_23:
        /*0018*/ 	.byte	0x04, 0x17
        /*001a*/ 	.short	(.L_25 - .L_24)
.L_24:
        /*001c*/ 	.word	0x00000000
        /*0020*/ 	.short	0x0003
        /*0022*/ 	.short	0x0014
        /*0024*/ 	.byte	0x00, 0xf0, 0x11, 0x00


	//----- nvinfo : EIATTR_KPARAM_INFO
	.align		4
.L_25:
        /*0028*/ 	.byte	0x04, 0x17
        /*002a*/ 	.short	(.L_27 - .L_26)
.L_26:
        /*002c*/ 	.word	0x00000000
        /*0030*/ 	.short	0x0002
        /*0032*/ 	.short	0x0010
        /*0034*/ 	.byte	0x00, 0xf0, 0x11, 0x00


	//----- nvinfo : EIATTR_KPARAM_INFO
	.align		4
.L_27:
        /*0038*/ 	.byte	0x04, 0x17
        /*003a*/ 	.short	(.L_29 - .L_28)
.L_28:
        /*003c*/ 	.word	0x00000000
        /*0040*/ 	.short	0x0001
        /*0042*/ 	.short	0x0008
        /*0044*/ 	.byte	0x00, 0xf5, 0x21, 0x00


	//----- nvinfo : EIATTR_KPARAM_INFO
	.align		4
.L_29:
        /*0048*/ 	.byte	0x04, 0x17
        /*004a*/ 	.short	(.L_31 - .L_30)
.L_30:
        /*004c*/ 	.word	0x00000000
        /*0050*/ 	.short	0x0000
        /*0052*/ 	.short	0x0000
        /*0054*/ 	.byte	0x00, 0xf5, 0x21, 0x00


	//----- nvinfo : EIATTR_SPARSE_MMA_MASK
	.align		4
.L_31:
        /*0058*/ 	.byte	0x03, 0x50
        /*005a*/ 	.short	0x0000


	//----- nvinfo : EIATTR_MAXREG_COUNT
	.align		4
        /*005c*/ 	.byte	0x03, 0x1b
        /*005e*/ 	.short	0x00ff


	//----- nvinfo : EIATTR_MERCURY_ISA_VERSION
	.align		4
        /*0060*/ 	.byte	0x03, 0x5f
        /*0062*/ 	.short	0x0101


	//----- nvinfo : EIATTR_VRC_CTA_INIT_COUNT
	.align		4
        /*0064*/ 	.byte	0x02, 0x4a
	.zero		1
	.zero		1


	//----- nvinfo : EIATTR_EXIT_INSTR_OFFSETS
	.align		4
        /*0068*/ 	.byte	0x04, 0x1c
        /*006a*/ 	.short	(.L_33 - .L_32)


	//   ....[0]....
.L_32:
        /*006c*/ 	.word	0x000000b0


	//   ....[1]....
        /*0070*/ 	.word	0x00000e00


	//   ....[2]....
        /*0074*/ 	.word	0x00000f30


	//   ....[3]....
        /*0078*/ 	.word	0x00001000


	//   ....[4]....
        /*007c*/ 	.word	0x000010c0


	//   ....[5]....
        /*0080*/ 	.word	0x00001150


	//----- nvinfo : EIATTR_CBANK_PARAM_SIZE
	.align		4
.L_33:
        /*0084*/ 	.byte	0x03, 0x19
        /*0086*/ 	.short	0x001c


	//----- nvinfo : EIATTR_PARAM_CBANK
	.align		4
        /*0088*/ 	.byte	0x04, 0x0a
        /*008a*/ 	.short	(.L_35 - .L_34)
	.align		4
.L_34:
        /*008c*/ 	.word	index@(.nv.constant0._Z18disjunctive_kernelPfS_iii)
        /*0090*/ 	.short	0x0380
        /*0092*/ 	.short	0x001c


	//----- nvinfo : EIATTR_SW_WAR
	.align		4
.L_35:
        /*0094*/ 	.byte	0x04, 0x36
        /*0096*/ 	.short	(.L_37 - .L_36)
.L_36:
        /*0098*/ 	.word	0x00000008
.L_37:


//--------------------- .nv.info._Z15dempster_kernelPfS_iii --------------------------
	.section	.nv.info._Z15dempster_kernelPfS_iii,"",@"SHT_CUDA_INFO"
	.sectionflags	@""
	.align	4


	//----- nvinfo : EIATTR_CUDA_API_VERSION
	.align		4
        /*0000*/ 	.byte	0x04, 0x37
        /*0002*/ 	.short	(.L_39 - .L_38)
.L_38:
        /*0004*/ 	.word	0x00000082


	//----- nvinfo : EIATTR_KPARAM_INFO
	.align		4
.L_39:
        /*0008*/ 	.byte	0x04, 0x17
        /*000a*/ 	.short	(.L_41 - .L_40)
.L_40:
        /*000c*/ 	.word	0x00000000
        /*0010*/ 	.short	0x0004
        /*0012*/ 	.short	0x0018
        /*0014*/ 	.byte	0x00, 0xf0, 0x11, 0x00


	//----- nvinfo : EIATTR_KPARAM_INFO
	.align		4
.L_41:
        /*0018*/ 	.byte	0x04, 0x17
        /*001a*/ 	.short	(.L_43 - .L_42)
.L_42:
        /*001c*/ 	.word	0x00000000
        /*0020*/ 	.short	0x0003
        /*0022*/ 	.short	0x0014
        /*0024*/ 	.byte	0x00, 0xf0, 0x11, 0x00


	//----- nvinfo : EIATTR_KPARAM_INFO
	.align		4
.L_43:
        /*0028*/ 	.byte	0x04, 0x17
        /*002a*/ 	.short	(.L_45 - .L_44)
.L_44:
        /*002c*/ 	.word	0x00000000
        /*0030*/ 	.short	0x0002
        /*0032*/ 	.short	0x0010
        /*0034*/ 	.byte	0x00, 0xf0, 0x11, 0x00


	//----- nvinfo : EIATTR_KPARAM_INFO
	.align		4
.L_45:
        /*0038*/ 	.byte	0x04, 0x17
        /*003a*/ 	.short	(.L_47 - .L_46)
.L_46:
        /*003c*/ 	.word	0x00000000
        /*0040*/ 	.short	0x0001
        /*0042*/ 	.short	0x0008
        /*0044*/ 	.byte	0x00, 0xf5, 0x21, 0x00


	//----- nvinfo : EIATTR_KPARAM_INFO
	.align		4
.L_47:
        /*0048*/ 	.byte	0x04, 0x17
        /*004a*/ 	.short	(.L_49 - .L_48)
.L_48:
        /*004c*/ 	.word	0x00000000
        /*0050*/ 	.short	0x0000
        /*0052*/ 	.short	0x0000
        /*0054*/ 	.byte	0x00, 0xf5, 0x21, 0x00


	//----- nvinfo : EIATTR_SPARSE_MMA_MASK
	.align		4
.L_49:
        /*0058*/ 	.byte	0x03, 0x50
        /*005a*/ 	.short	0x0000


	//----- nvinfo : EIATTR_MAXREG_COUNT
	.align		4
        /*005c*/ 	.byte	0x03, 0x1b
        /*005e*/ 	.short	0x00ff


	//----- nvinfo : EIATTR_MERCURY_ISA_VERSION
	.align		4
        /*0060*/ 	.byte	0x03, 0x5f
        /*0062*/ 	.short	0x0101


	//----- nvinfo : EIATTR_VRC_CTA_INIT_COUNT
	.align		4
        /*0064*/ 	.byte	0x02, 0x4a
	.zero		1
	.zero		1


	//----- nvinfo : EIATTR_EXIT_INSTR_OFFSETS
	.align		4
        /*0068*/ 	.byte	0x04, 0x1c
        /*006a*/ 	.short	(.L_51 - .L_50)


	//   ....[0]....
.L_50:
        /*006c*/ 	.word	0x000000b0


	//   ....[1]....
        /*0070*/ 	.word	0x00001a30


	//   ....[2]....
        /*0074*/ 	.word	0x00001b40


	//   ....[3]....
        /*0078*/ 	.word	0x00001c10


	//   ....[4]....
        /*007c*/ 	.word	0x00001ce0


	//   ....[5]....
        /*0080*/ 	.word	0x00001d70


	//   ....[6]....
        /*0084*/ 	.word	0x00001e40


	//   ....[7]....
        /*0088*/ 	.word	0x00001f10


	//   ....[8]....
        /*008c*/ 	.word	0x00001fe0


	//   ....[9]....
        /*0090*/ 	.word	0x00002070


	//----- nvinfo : EIATTR_CRS_STACK_SIZE
	.align		4
.L_51:
        /*0094*/ 	.byte	0x04, 0x1e
        /*0096*/ 	.short	(.L_53 - .L_52)
.L_52:
        /*0098*/ 	.word	0x00000000


	//----- nvinfo : EIATTR_CBANK_PARAM_SIZE
	.align		4
.L_53:
        /*009c*/ 	.byte	0x03, 0x19
        /*009e*/ 	.short	0x001c


	//----- nvinfo : EIATTR_PARAM_CBANK
	.align		4
        /*00a0*/ 	.byte	0x04, 0x0a
        /*00a2*/ 	.short	(.L_55 - .L_54)
	.align		4
.L_54:
        /*00a4*/ 	.word	index@(.nv.constant0._Z15dempster_kernelPfS_iii)
        /*00a8*/ 	.short	0x0380
        /*00aa*/ 	.short	0x001c


	//----- nvinfo : EIATTR_SW_WAR
	.align		4
.L_55:
        /*00ac*/ 	.byte	0x04, 0x36
        /*00ae*/ 	.short	(.L_57 - .L_56)
.L_56:
        /*00b0*/ 	.word	0x00000008
.L_57:


//--------------------- .nv.info._Z18conjunctive_kernelPfS_iii --------------------------
	.section	.nv.info._Z18conjunctive_kernelPfS_iii,"",@"SHT_CUDA_INFO"
	.sectionflags	@""
	.align	4


	//----- nvinfo : EIATTR_CUDA_API_VERSION
	.align		4
        /*0000*/ 	.byte	0x04, 0x37
        /*0002*/ 	.short	(.L_59 - .L_58)
.L_58:
        /*0004*/ 	.word	0x00000082


	//----- nvinfo : EIATTR_KPARAM_INFO
	.align		4
.L_59:
        /*0008*/ 	.byte	0x04, 0x17
        /*000a*/ 	.short	(.L_61 - .L_60)
.L_60:
        /*000c*/ 	.word	0x00000000
        /*0010*/ 	.short	0x0004
        /*0012*/ 	.short	0x0018
        /*0014*/ 	.byte	0x00, 0xf0, 0x11, 0x00


	//----- nvinfo : EIATTR_KPARAM_INFO
	.align		4
.L_61:
        /*0018*/ 	.byte	0x04, 0x17
        /*001a*/ 	.short	(.L_63 - .L_62)
.L_62:
        /*001c*/ 	.word	0x00000000
        /*0020*/ 	.short	0x0003
        /*0022*/ 	.short	0x0014
        /*0024*/ 	.byte	0x00, 0xf0, 0x11, 0x00


	//----- nvinfo : EIATTR_KPARAM_INFO
	.align		4
.L_63:
        /*0028*/ 	.byte	0x04, 0x17
        /*002a*/ 	.short	(.L_65 - .L_64)
.L_64:
        /*002c*/ 	.word	0x00000000
        /*0030*/ 	.short	0x0002
        /*0032*/ 	.short	0x0010
        /*0034*/ 	.byte	0x00, 0xf0, 0x11, 0x00


	//----- nvinfo : EIATTR_KPARAM_INFO
	.align		4
.L_65:
        /*0038*/ 	.byte	0x04, 0x17
        /*003a*/ 	.short	(.L_67 - .L_66)
.L_66:
        /*003c*/ 	.word	0x00000000
        /*0040*/ 	.short	0x0001
        /*0042*/ 	.short	0x0008
        /*0044*/ 	.byte	0x00, 0xf5, 0x21, 0x00


	//----- nvinfo : EIATTR_KPARAM_INFO
	.align		4
.L_67:
        /*0048*/ 	.byte	0x04, 0x17
        /*004a*/ 	.short	(.L_69 - .L_68)
.L_68:
        /*004c*/ 	.word	0x00000000
        /*0050*/ 	.short	0x0000
        /*0052*/ 	.short	0x0000
        /*0054*/ 	.byte	0x00, 0xf5, 0x21, 0x00


	//----- nvinfo : EIATTR_SPARSE_MMA_MASK
	.align		4
.L_69:
        /*0058*/ 	.byte	0x03, 0x50
        /*005a*/ 	.short	0x0000


	//----- nvinfo : EIATTR_MAXREG_COUNT
	.align		4
        /*005c*/ 	.byte	0x03, 0x1b
        /*005e*/ 	.short	0x00ff


	//----- nvinfo : EIATTR_MERCURY_ISA_VERSION
	.align		4
        /*0060*/ 	.byte	0x03, 0x5f
        /*0062*/ 	.short	0x0101


	//----- nvinfo : EIATTR_VRC_CTA_INIT_COUNT
	.align		4
        /*0064*/ 	.byte	0x02, 0x4a
	.zero		1
	.zero		1


	//----- nvinfo : EIATTR_EXIT_INSTR_OFFSETS
	.align		4
        /*0068*/ 	.byte	0x04, 0x1c
        /*006a*/ 	.short	(.L_71 - .L_70)


	//   ....[0]....
.L_70:
        /*006c*/ 	.word	0x000000b0


	//   ....[1]....
        /*0070*/ 	.word	0x00000e20


	//   ....[2]....
        /*0074*/ 	.word	0x00000f50


	//   ....[3]....
        /*0078*/ 	.word	0x00001020


	//   ....[4]....
        /*007c*/ 	.word	0x000010e0


	//   ....[5]....
        /*0080*/ 	.word	0x00001170


	//----- nvinfo : EIATTR_CBANK_PARAM_SIZE
	.align		4
.L_71:
        /*0084*/ 	.byte	0x03, 0x19
        /*0086*/ 	.short	0x001c


	//----- nvinfo : EIATTR_PARAM_CBANK
	.align		4
        /*0088*/ 	.byte	0x04, 0x0a
        /*008a*/ 	.short	(.L_73 - .L_72)
	.align		4
.L_72:
        /*008c*/ 	.word	index@(.nv.constant0._Z18conjunctive_kernelPfS_iii)
        /*0090*/ 	.short	0x0380
        /*0092*/ 	.short	0x001c


	//----- nvinfo : EIATTR_SW_WAR
	.align		4
.L_73:
        /*0094*/ 	.byte	0x04, 0x36
        /*0096*/ 	.short	(.L_75 - .L_74)
.L_74:
        /*0098*/ 	.word	0x00000008
.L_75:


//--------------------- .nv.callgraph             --------------------------
	.section	.nv.callgraph,"",@"SHT_CUDA_CALLGRAPH"
	.align	4
	.sectionentsize	8
	.align		4
        /*0000*/ 	.word	0x00000000
	.align		4
        /*0004*/ 	.word	0xffffffff
	.align		4
        /*0008*/ 	.word	0x00000000
	.align		4
        /*000c*/ 	.word	0xfffffffe
	.align		4
        /*0010*/ 	.word	0x00000000
	.align		4
        /*0014*/ 	.word	0xfffffffd
	.align		4
        /*0018*/ 	.word	0x00000000
	.align		4
        /*001c*/ 	.word	0xfffffffc


//--------------------- .text._Z18disjunctive_kernelPfS_iii --------------------------
	.section	.text._Z18disjunctive_kernelPfS_iii,"ax",@progbits
	.align	128
        .global         _Z18disjunctive_kernelPfS_iii
        .type           _Z18disjunctive_kernelPfS_iii,@function
        .size           _Z18disjunctive_kernelPfS_iii,(.L_x_61 - _Z18disjunctive_kernelPfS_iii)
        .other          _Z18disjunctive_kernelPfS_iii,@"STO_CUDA_ENTRY STV_DEFAULT"
_Z18disjunctive_kernelPfS_iii:
.text._Z18disjunctive_kernelPfS_iii:
[----:B------:R-:W0:Y:S01]  /*0000*/  LDC R1, c[0x0][0x37c] ;  /* 0x0000df00ff017b82 */ /* 0x000e220000000800 */
[----:B------:R-:W1:Y:S07]  /*0010*/  S2R R0, SR_TID.X ;  /* 0x0000000000007919 */ /* 0x000e6e0000002100 */
[----:B------:R-:W2:Y:S01]  /*0020*/  LDC R2, c[0x0][0x398] ;  /* 0x0000e600ff027b82 */ /* 0x000ea20000000800 */
[----:B------:R-:W3:Y:S01]  /*0030*/  LDCU UR4, c[0x0][0x390] ;  /* 0x00007200ff0477ac */ /* 0x000ee20008000800 */
[----:B0-----:R-:W-:Y:S01]  /*0040*/  VIADD R1, R1, 0xffffffe0 ;  /* 0xffffffe001017836 */ /* 0x001fe20000000000 */
[----:B------:R-:W1:Y:S01]  /*0050*/  S2R R3, SR_CTAID.X ;  /* 0x0000000000037919 */ /* 0x000e620000002500 */
[----:B------:R-:W1:Y:S01]  /*0060*/  LDCU UR5, c[0x0][0x360] ;  /* 0x00006c00ff0577ac */ /* 0x000e620008000800 */
[----:B---3--:R-:W-:Y:S01]  /*0070*/  UIMAD UR4, UR4, UR4, URZ ;  /* 0x00000004040472a4 */ /* 0x008fe2000f8e02ff */
[----:B--2---:R-:W-:Y:S01]  /*0080*/  ISETP.GE.AND P0, PT, R2, 0x1, PT ;  /* 0x000000010200780c */ /* 0x004fe20003f06270 */
[----:B-1----:R-:W-:-:S05]  /*0090*/  IMAD R0, R3, UR5, R0 ;  /* 0x0000000503007c24 */ /* 0x002fca000f8e0200 */
[----:B------:R-:W-:-:S13]  /*00a0*/  ISETP.GE.U32.OR P0, PT, R0, UR4, !P0 ;  /* 0x0000000400007c0c */ /* 0x000fda000c706470 */
[----:B------:R-:W-:Y:S05]  /*00b0*/  @P0 EXIT ;  /* 0x000000000000094d */ /* 0x000fea0003800000 */
[----:B------:R-:W0:Y:S01]  /*00c0*/  LDCU UR6, c[0x0][0x394] ;  /* 0x00007280ff0677ac */ /* 0x000e220008000800 */
[----:B------:R-:W1:Y:S01]  /*00d0*/  LDCU.64 UR8, c[0x0][0x388] ;  /* 0x00007100ff0877ac */ /* 0x000e620008000a00 */
[----:B------:R-:W2:Y:S01]  /*00e0*/  LDCU.64 UR10, c[0x0][0x358] ;  /* 0x00006b00ff0a77ac */ /* 0x000ea20008000a00 */
[----:B0-----:R-:W-:Y:S02]  /*00f0*/  USHF.R.S32.HI UR4, URZ, 0x1f, UR6 ;  /* 0x0000001fff047899 */ /* 0x001fe40008011406 */
[----:B------:R-:W-:Y:S01]  /*0100*/  IMAD.WIDE.U32 R10, R0, UR6, RZ ;  /* 0x00000006000a7c25 */ /* 0x000fe2000f8e00ff */
[----:B------:R-:W-:-:S03]  /*0110*/  UISETP.GE.AND UP0, UPT, UR6, 0x1, UPT ;  /* 0x000000010600788c */ /* 0x000fc6000bf06270 */
[----:B------:R-:W-:Y:S01]  /*0120*/  IMAD R3, R0, UR4, RZ ;  /* 0x0000000400037c24 */ /* 0x000fe2000f8e02ff */
[----:B-1----:R-:W-:-:S03]  /*0130*/  LEA R8, P0, R10, UR8, 0x2 ;  /* 0x000000080a087c11 */ /* 0x002fc6000f8010ff */
[----:B------:R-:W-:-:S05]  /*0140*/  IMAD.IADD R3, R11, 0x1, R3 ;  /* 0x000000010b037824 */ /* 0x000fca00078e0203 */
[----:B------:R-:W-:Y:S01]  /*0150*/  LEA.HI.X R9, R10, UR9, R3, 0x2, P0 ;  /* 0x000000090a097c11 */ /* 0x000fe200080f1403 */
[----:B--2---:R-:W-:Y:S06]  /*0160*/  BRA.U !UP0, `(.L_x_0) ;  /* 0x0000000d082c7547 */ /* 0x004fec000b800000 */
[-C--:B------:R-:W-:Y:S01]  /*0170*/  IMAD.WIDE.U32 R10, R10, R2.reuse, RZ ;  /* 0x000000020a0a7225 */ /* 0x080fe200078e00ff */
[----:B------:R-:W-:Y:S02]  /*0180*/  ULOP3.LUT UR7, UR6, 0x7, URZ, 0xc0, !UPT ;  /* 0x0000000706077892 */ /* 0x000fe4000f8ec0ff */
[----:B------:R-:W-:Y:S01]  /*0190*/  ULOP3.LUT UR8, UR6, 0x3, URZ, 0xc0, !UPT ;  /* 0x0000000306087892 */ /* 0x000fe2000f8ec0ff */
[----:B------:R-:W-:Y:S01]  /*01a0*/  IMAD R3, R3, R2, RZ ;  /* 0x0000000203037224 */ /* 0x000fe200078e02ff */
[----:B------:R-:W-:Y:S01]  /*01b0*/  ULOP3.LUT UR6, UR6, 0x7ffffff8, URZ, 0xc0, !UPT ;  /* 0x7ffffff806067892 */ /* 0x000fe2000f8ec0ff */
[----:B------:R-:W-:Y:S02]  /*01c0*/  UMOV UR4, URZ ;  /* 0x000000ff00047c82 */ /* 0x000fe40008000000 */
[----:B------:R-:W-:-:S09]  /*01d0*/  IMAD.IADD R16, R11, 0x1, R3 ;  /* 0x000000010b107824 */ /* 0x000fd200078e0203 */
.L_x_8:
[----:B0-----:R-:W0:Y:S01]  /*01e0*/  LDC R0, c[0x0][0x394] ;  /* 0x0000e500ff007b82 */ /* 0x001e220000000800 */
[----:B------:R-:W1:Y:S01]  /*01f0*/  LDCU.64 UR12, c[0x0][0x380] ;  /* 0x00007000ff0c77ac */ /* 0x000e620008000a00 */
[----:B------:R2:W-:Y:S01]  /*0200*/  STL.128 [R1], RZ ;  /* 0x000000ff01007387 */ /* 0x0005e20000100c00 */
[----:B------:R-:W-:-:S03]  /*0210*/  IMAD.MOV.U32 R4, RZ, RZ, RZ ;  /* 0x000000ffff047224 */ /* 0x000fc600078e00ff */
[----:B------:R2:W-:Y:S01]  /*0220*/  STL.128 [R1+0x10], RZ ;  /* 0x000010ff01007387 */ /* 0x0005e20000100c00 */
[----:B0-----:R-:W-:-:S05]  /*0230*/  IMAD R3, R0, UR4, RZ ;  /* 0x0000000400037c24 */ /* 0x001fca000f8e02ff */
[----:B------:R-:W-:-:S04]  /*0240*/  IADD3 R0, P0, PT, R3, R10, RZ ;  /* 0x0000000a03007210 */ /* 0x000fc80007f1e0ff */
[----:B-1----:R-:W-:Y:S01]  /*0250*/  LEA R2, P1, R0, UR12, 0x2 ;  /* 0x0000000c00027c11 */ /* 0x002fe2000f8210ff */
[----:B------:R-:W-:-:S03]  /*0260*/  IMAD.X R3, RZ, RZ, R16, P0 ;  /* 0x000000ffff037224 */ /* 0x000fc600000e0610 */
[----:B------:R-:W-:Y:S02]  /*0270*/  IADD3 R2, P0, PT, R2, 0x10, RZ ;  /* 0x0000001002027810 */ /* 0x000fe40007f1e0ff */
[----:B------:R-:W-:-:S05]  /*0280*/  LEA.HI.X R5, R0, UR13, R3, 0x2, P1 ;  /* 0x0000000d00057c11 */ /* 0x000fca00088f1403 */
[----:B--2---:R-:W-:-:S07]  /*0290*/  IMAD.X R5, RZ, RZ, R5, P0 ;  /* 0x000000ffff057224 */ /* 0x004fce00000e0605 */
.L_x_7:
[----:B0123--:R-:W-:Y:S02]  /*02a0*/  IMAD R14, R4, 0x4, R1 ;  /* 0x00000004040e7824 */ /* 0x00ffe400078e0201 */
[----:B------:R-:W-:-:S07]  /*02b0*/  IMAD.MOV.U32 R15, RZ, RZ, RZ ;  /* 0x000000ffff0f7224 */ /* 0x000fce00078e00ff */
.L_x_6:
[----:B0-----:R-:W0:Y:S01]  /*02c0*/  LDCU UR5, c[0x0][0x394] ;  /* 0x00007280ff0577ac */ /* 0x001e220008000800 */
[----:B------:R-:W-:Y:S01]  /*02d0*/  IMAD.WIDE.U32 R6, R15, 0x4, R8 ;  /* 0x000000040f067825 */ /* 0x000fe200078e0008 */
[----:B0-----:R-:W-:-:S03]  /*02e0*/  UISETP.GE.U32.AND UP0, UPT, UR5, 0x8, UPT ;  /* 0x000000080500788c */ /* 0x001fc6000bf06070 */
[----:B------:R-:W-:-:S06]  /*02f0*/  UMOV UR5, URZ ;  /* 0x000000ff00057c82 */ /* 0x000fcc0008000000 */
[----:B-123--:R-:W-:Y:S05]  /*0300*/  BRA.U !UP0, `(.L_x_1) ;  /* 0x0000000508247547 */ /* 0x00efea000b800000 */
[----:B------:R-:W-:Y:S01]  /*0310*/  IMAD.MOV.U32 R12, RZ, RZ, R2 ;  /* 0x000000ffff0c7224 */ /* 0x000fe200078e0002 */
[----:B------:R-:W-:Y:S01]  /*0320*/  UMOV UR5, URZ ;  /* 0x000000ff00057c82 */ /* 0x000fe20008000000 */
[----:B------:R-:W-:-:S07]  /*0330*/  IMAD.MOV.U32 R19, RZ, RZ, R5 ;  /* 0x000000ffff137224 */ /* 0x000fce00078e0005 */
.L_x_2:
[----:B------:R-:W-:-:S04]  /*0340*/  LOP3.LUT R13, R15, UR5, RZ, 0xfc, !PT ;  /* 0x000000050f0d7c12 */ /* 0x000fc8000f8efcff */
[----:B------:R-:W-:Y:S01]  /*0350*/  ISETP.NE.AND P0, PT, R13, R4, PT ;  /* 0x000000040d00720c */ /* 0x000fe20003f05270 */
[----:B------:R-:W-:-:S12]  /*0360*/  IMAD.MOV.U32 R13, RZ, RZ, R19 ;  /* 0x000000ffff0d7224 */ /* 0x000fd800078e0013 */
[----:B0-----:R-:W2:Y:S04]  /*0370*/  @!P0 LDG.E R17, desc[UR10][R6.64] ;  /* 0x0000000a06118981 */ /* 0x001ea8000c1e1900 */
[----:B------:R-:W2:Y:S04]  /*0380*/  @!P0 LDG.E R18, desc[UR10][R12.64+-0x10] ;  /* 0xfffff00a0c128981 */ /* 0x000ea8000c1e1900 */
[----:B------:R-:W2:Y:S01]  /*0390*/  @!P0 LDL R20, [R14] ;  /* 0x000000000e148983 */ /* 0x000ea20000100800 */
[----:B------:R-:W-:-:S06]  /*03a0*/  UIADD3 UR9, UPT, UPT, UR5, 0x1, URZ ;  /* 0x0000000105097890 */ /* 0x000fcc000fffe0ff */
[----:B------:R-:W-:-:S04]  /*03b0*/  LOP3.LUT R19, R15, UR9, RZ, 0xfc, !PT ;  /* 0x000000090f137c12 */ /* 0x000fc8000f8efcff */
[----:B------:R-:W-:Y:S01]  /*03c0*/  ISETP.NE.AND P1, PT, R19, R4, PT ;  /* 0x000000041300720c */ /* 0x000fe20003f25270 */
[----:B--2---:R-:W-:-:S12]  /*03d0*/  @!P0 FFMA R17, R17, R18, R20 ;  /* 0x0000001211118223 */ /* 0x004fd80000000014 */
[----:B------:R-:W2:Y:S04]  /*03e0*/  @!P1 LDG.E R20, desc[UR10][R6.64] ;  /* 0x0000000a06149981 */ /* 0x000ea8000c1e1900 */
[----:B------:R0:W-:Y:S04]  /*03f0*/  @!P0 STL [R14], R17 ;  /* 0x000000110e008387 */ /* 0x0001e80000100800 */
        /* <DEDUP_REMOVED lines=11> */
[----:B0-----:R-:W-:-:S04]  /*04b0*/  LOP3.LUT R17, R15, UR9, RZ, 0xfc, !PT ;  /* 0x000000090f117c12 */ /* 0x001fc8000f8efcff */
[----:B------:R-:W-:Y:S01]  /*04c0*/  ISETP.NE.AND P1, PT, R17, R4, PT ;  /* 0x000000041100720c */ /* 0x000fe20003f25270 */
[----:B--2---:R-:W-:-:S12]  /*04d0*/  @!P0 FFMA R17, R20, R18, R21 ;  /* 0x0000001214118223 */ /* 0x004fd80000000015 */
[----:B------:R-:W2:Y:S04]  /*04e0*/  @!P1 LDG.E R20, desc[UR10][R6.64] ;  /* 0x0000000a06149981 */ /* 0x000ea8000c1e1900 */
[----:B------:R0:W-:Y:S04]  /*04f0*/  @!P0 STL [R14], R17 ;  /* 0x000000110e008387 */ /* 0x0001e80000100800 */
[----:B------:R-:W2:Y:S04]  /*0500*/  @!P1 LDG.E R18, desc[UR10][R12.64+-0x4] ;  /* 0xfffffc0a0c129981 */ /* 0x000ea8000c1e1900 */
[----:B------:R-:W2:Y:S01]  /*0510*/  @!P1 LDL R21, [R14] ;  /* 0x000000000e159983 */ /* 0x000ea20000100800 */
[----:B------:R-:W-:-:S06]  /*0520*/  UIADD3 UR9, UPT, UPT, UR5, 0x4, URZ ;  /* 0x0000000405097890 */ /* 0x000fcc000fffe0ff */
[----:B-1----:R-:W-:-:S04]  /*0530*/  LOP3.LUT R19, R15, UR9, RZ, 0xfc, !PT ;  /* 0x000000090f137c12 */ /* 0x002fc8000f8efcff */
        /* <DEDUP_REMOVED lines=28> */
[----:B------:R3:W2:Y:S04]  /*0700*/  @!P1 LDG.E R18, desc[UR10][R12.64+0xc] ;  /* 0x00000c0a0c129981 */ /* 0x0006a8000c1e1900 */
[----:B------:R-:W2:Y:S01]  /*0710*/  @!P1 LDL R21, [R14] ;  /* 0x000000000e159983 */ /* 0x000ea20000100800 */
[----:B------:R-:W-:-:S04]  /*0720*/  UIADD3 UR5, UPT, UPT, UR5, 0x8, URZ ;  /* 0x0000000805057890 */ /* 0x000fc8000fffe0ff */
[----:B------:R-:W-:Y:S01]  /*0730*/  UISETP.NE.AND UP0, UPT, UR5, UR6, UPT ;  /* 0x000000060500728c */ /* 0x000fe2000bf05270 */
[----:B---3--:R-:W-:-:S05]  /*0740*/  IADD3 R12, P0, PT, R12, 0x20, RZ ;  /* 0x000000200c0c7810 */ /* 0x008fca0007f1e0ff */
[----:B-1----:R-:W-:Y:S02]  /*0750*/  IMAD.X R19, RZ, RZ, R13, P0 ;  /* 0x000000ffff137224 */ /* 0x002fe400000e060d */
[----:B--2---:R-:W-:-:S05]  /*0760*/  @!P1 FFMA R21, R20, R18, R21 ;  /* 0x0000001214159223 */ /* 0x004fca0000000015 */
[----:B------:R0:W-:Y:S01]  /*0770*/  @!P1 STL [R14], R21 ;  /* 0x000000150e009387 */ /* 0x0001e20000100800 */
[----:B------:R-:W-:Y:S05]  /*0780*/  BRA.U UP0, `(.L_x_2) ;  /* 0xfffffff900ec7547 */ /* 0x000fea000b83ffff */
[----:B------:R-:W-:-:S05]  /*0790*/  UMOV UR5, UR6 ;  /* 0x0000000600057c82 */ /* 0x000fca0008000000 */
.L_x_1:
[----:B------:R-:W-:-:S09]  /*07a0*/  UISETP.NE.AND UP0, UPT, UR7, URZ, UPT ;  /* 0x000000ff0700728c */ /* 0x000fd2000bf05270 */
[----:B------:R-:W-:Y:S05]  /*07b0*/  BRA.U !UP0, `(.L_x_3) ;  /* 0x0000000508407547 */ /* 0x000fea000b800000 */
[----:B------:R-:W-:Y:S02]  /*07c0*/  UIADD3 UR9, UPT, UPT, UR7, -0x1, URZ ;  /* 0xffffffff07097890 */ /* 0x000fe4000fffe0ff */
[----:B------:R-:W-:Y:S02]  /*07d0*/  UISETP.NE.AND UP1, UPT, UR8, URZ, UPT ;  /* 0x000000ff0800728c */ /* 0x000fe4000bf25270 */
[----:B------:R-:W-:-:S09]  /*07e0*/  UISETP.GE.U32.AND UP0, UPT, UR9, 0x3, UPT ;  /* 0x000000030900788c */ /* 0x000fd2000bf06070 */
[----:B------:R-:W-:Y:S05]  /*07f0*/  BRA.U !UP0, `(.L_x_4) ;  /* 0x0000000108947547 */ /* 0x000fea000b800000 */
[----:B------:R-:W1:Y:S01]  /*0800*/  LDCU.64 UR12, c[0x0][0x380] ;  /* 0x00007000ff0c77ac */ /* 0x000e620008000a00 */
[----:B------:R-:W-:-:S04]  /*0810*/  LOP3.LUT R13, R15, UR5, RZ, 0xfc, !PT ;  /* 0x000000050f0d7c12 */ /* 0x000fc8000f8efcff */
[----:B------:R-:W-:Y:S02]  /*0820*/  ISETP.NE.AND P0, PT, R13, R4, PT ;  /* 0x000000040d00720c */ /* 0x000fe40003f05270 */
[----:B------:R-:W-:-:S05]  /*0830*/  IADD3 R13, P1, PT, R0, UR5, RZ ;  /* 0x00000005000d7c10 */ /* 0x000fca000ff3e0ff */
[----:B------:R-:W-:Y:S01]  /*0840*/  IMAD.X R18, RZ, RZ, R3, P1 ;  /* 0x000000ffff127224 */ /* 0x000fe200008e0603 */
[----:B-1----:R-:W-:-:S05]  /*0850*/  LEA R12, P1, R13, UR12, 0x2 ;  /* 0x0000000c0d0c7c11 */ /* 0x002fca000f8210ff */
[----:B0-----:R-:W2:Y:S01]  /*0860*/  @!P0 LDG.E R21, desc[UR10][R6.64] ;  /* 0x0000000a06158981 */ /* 0x001ea2000c1e1900 */
[----:B------:R-:W-:-:S03]  /*0870*/  LEA.HI.X R13, R13, UR13, R18, 0x2, P1 ;  /* 0x0000000d0d0d7c11 */ /* 0x000fc600088f1412 */
[----:B------:R-:W2:Y:S04]  /*0880*/  @!P0 LDL R18, [R14] ;  /* 0x000000000e128983 */ /* 0x000ea80000100800 */
[----:B------:R-:W2:Y:S01]  /*0890*/  @!P0 LDG.E R17, desc[UR10][R12.64] ;  /* 0x0000000a0c118981 */ /* 0x000ea2000c1e1900 */
[----:B------:R-:W-:-:S06]  /*08a0*/  UIADD3 UR9, UPT, UPT, UR5, 0x1, URZ ;  /* 0x0000000105097890 */ /* 0x000fcc000fffe0ff */
[----:B------:R-:W-:-:S04]  /*08b0*/  LOP3.LUT R19, R15, UR9, RZ, 0xfc, !PT ;  /* 0x000000090f137c12 */ /* 0x000fc8000f8efcff */
[----:B------:R-:W-:-:S13]  /*08c0*/  ISETP.NE.AND P1, PT, R19, R4, PT ;  /* 0x000000041300720c */ /* 0x000fda0003f25270 */
[----:B------:R-:W3:Y:S01]  /*08d0*/  @!P1 LDG.E R20, desc[UR10][R6.64] ;  /* 0x0000000a06149981 */ /* 0x000ee2000c1e1900 */
[----:B--2---:R-:W-:-:S03]  /*08e0*/  @!P0 FFMA R17, R21, R17, R18 ;  /* 0x0000001115118223 */ /* 0x004fc60000000012 */
[----:B------:R-:W3:Y:S04]  /*08f0*/  @!P1 LDG.E R18, desc[UR10][R12.64+0x4] ;  /* 0x0000040a0c129981 */ /* 0x000ee8000c1e1900 */
[----:B------:R0:W-:Y:S04]  /*0900*/  @!P0 STL [R14], R17 ;  /* 0x000000110e008387 */ /* 0x0001e80000100800 */
[----:B------:R-:W3:Y:S01]  /*0910*/  @!P1 LDL R21, [R14] ;  /* 0x000000000e159983 */ /* 0x000ee20000100800 */
[----:B------:R-:W-:-:S06]  /*0920*/  UIADD3 UR9, UPT, UPT, UR5, 0x2, URZ ;  /* 0x0000000205097890 */ /* 0x000fcc000fffe0ff */
[----:B------:R-:W-:-:S04]  /*0930*/  LOP3.LUT R19, R15, UR9, RZ, 0xfc, !PT ;  /* 0x000000090f137c12 */ /* 0x000fc8000f8efcff */
[----:B------:R-:W-:Y:S01]  /*0940*/  ISETP.NE.AND P0, PT, R19, R4, PT ;  /* 0x000000041300720c */ /* 0x000fe20003f05270 */
[----:B---3--:R-:W-:-:S12]  /*0950*/  @!P1 FFMA R19, R20, R18, R21 ;  /* 0x0000001214139223 */ /* 0x008fd80000000015 */
        /* <DEDUP_REMOVED lines=12> */
[----:B------:R-:W-:Y:S01]  /*0a20*/  UIADD3 UR5, UPT, UPT, UR5, 0x4, URZ ;  /* 0x0000000405057890 */ /* 0x000fe2000fffe0ff */
[----:B--2---:R-:W-:-:S05]  /*0a30*/  @!P1 FFMA R21, R20, R18, R21 ;  /* 0x0000001214159223 */ /* 0x004fca0000000015 */
[----:B------:R1:W-:Y:S06]  /*0a40*/  @!P1 STL [R14], R21 ;  /* 0x000000150e009387 */ /* 0x0003ec0000100800 */
.L_x_4:
[----:B------:R-:W-:Y:S05]  /*0a50*/  BRA.U !UP1, `(.L_x_3) ;  /* 0x0000000109987547 */ /* 0x000fea000b800000 */
[----:B------:R-:W2:Y:S01]  /*0a60*/  LDC R12, c[0x0][0x394] ;  /* 0x0000e500ff0c7b82 */ /* 0x000ea20000000800 */
[----:B------:R-:W-:Y:S01]  /*0a70*/  UISETP.NE.AND UP0, UPT, UR8, 0x1, UPT ;  /* 0x000000010800788c */ /* 0x000fe2000bf05270 */
[----:B--2---:R-:W-:-:S08]  /*0a80*/  LOP3.LUT P0, RZ, R12, 0x1, RZ, 0xc0, !PT ;  /* 0x000000010cff7812 */ /* 0x004fd0000780c0ff */
[----:B------:R-:W-:Y:S05]  /*0a90*/  BRA.U !UP0, `(.L_x_5) ;  /* 0x0000000108547547 */ /* 0x000fea000b800000 */
[----:B------:R-:W2:Y:S01]  /*0aa0*/  LDCU.64 UR12, c[0x0][0x380] ;  /* 0x00007000ff0c77ac */ /* 0x000ea20008000a00 */
[----:B------:R-:W-:-:S04]  /*0ab0*/  LOP3.LUT R13, R15, UR5, RZ, 0xfc, !PT ;  /* 0x000000050f0d7c12 */ /* 0x000fc8000f8efcff */
[----:B------:R-:W-:Y:S02]  /*0ac0*/  ISETP.NE.AND P1, PT, R13, R4, PT ;  /* 0x000000040d00720c */ /* 0x000fe40003f25270 */
[----:B------:R-:W-:-:S05]  /*0ad0*/  IADD3 R13, P2, PT, R0, UR5, RZ ;  /* 0x00000005000d7c10 */ /* 0x000fca000ff5e0ff */
[----:B------:R-:W-:Y:S01]  /*0ae0*/  IMAD.X R18, RZ, RZ, R3, P2 ;  /* 0x000000ffff127224 */ /* 0x000fe200010e0603 */
[----:B--2---:R-:W-:-:S05]  /*0af0*/  LEA R12, P2, R13, UR12, 0x2 ;  /* 0x0000000c0d0c7c11 */ /* 0x004fca000f8410ff */
[----:B-1----:R-:W2:Y:S01]  /*0b00*/  @!P1 LDG.E R19, desc[UR10][R6.64] ;  /* 0x0000000a06139981 */ /* 0x002ea2000c1e1900 */
[----:B------:R-:W-:-:S03]  /*0b10*/  LEA.HI.X R13, R13, UR13, R18, 0x2, P2 ;  /* 0x0000000d0d0d7c11 */ /* 0x000fc600090f1412 */
[----:B------:R-:W2:Y:S04]  /*0b20*/  @!P1 LDL R18, [R14] ;  /* 0x000000000e129983 */ /* 0x000ea80000100800 */
[----:B0-----:R-:W2:Y:S01]  /*0b30*/  @!P1 LDG.E R17, desc[UR10][R12.64] ;  /* 0x0000000a0c119981 */ /* 0x001ea2000c1e1900 */
        /* <DEDUP_REMOVED lines=8> */
[----:B------:R-:W-:Y:S01]  /*0bc0*/  UIADD3 UR5, UPT, UPT, UR5, 0x2, URZ ;  /* 0x0000000205057890 */ /* 0x000fe2000fffe0ff */
[----:B---3--:R-:W-:-:S05]  /*0bd0*/  @!P2 FFMA R19, R20, R18, R19 ;  /* 0x000000121413a223 */ /* 0x008fca0000000013 */
[----:B------:R2:W-:Y:S06]  /*0be0*/  @!P2 STL [R14], R19 ;  /* 0x000000130e00a387 */ /* 0x0005ec0000100800 */
.L_x_5:
[----:B------:R-:W-:-:S04]  /*0bf0*/  LOP3.LUT R13, R15, UR5, RZ, 0xfc, !PT ;  /* 0x000000050f0d7c12 */ /* 0x000fc8000f8efcff */
[----:B------:R-:W-:-:S13]  /*0c00*/  ISETP.NE.OR P0, PT, R13, R4, !P0 ;  /* 0x000000040d00720c */ /* 0x000fda0004705670 */
[----:B------:R-:W-:Y:S05]  /*0c10*/  @P0 BRA `(.L_x_3) ;  /* 0x0000000000280947 */ /* 0x000fea0003800000 */
[----:B------:R-:W3:Y:S01]  /*0c20*/  LDCU.64 UR12, c[0x0][0x380] ;  /* 0x00007000ff0c77ac */ /* 0x000ee20008000a00 */
[----:B------:R-:W-:Y:S01]  /*0c30*/  IADD3 R13, P0, PT, R0, UR5, RZ ;  /* 0x00000005000d7c10 */ /* 0x000fe2000ff1e0ff */
[----:B------:R-:W4:Y:S04]  /*0c40*/  LDG.E R6, desc[UR10][R6.64] ;  /* 0x0000000a06067981 */ /* 0x000f28000c1e1900 */
[----:B------:R-:W-:Y:S01]  /*0c50*/  IMAD.X R18, RZ, RZ, R3, P0 ;  /* 0x000000ffff127224 */ /* 0x000fe200000e0603 */
[----:B012---:R-:W4:Y:S01]  /*0c60*/  LDL R17, [R14] ;  /* 0x000000000e117983 */ /* 0x007f220000100800 */
[----:B---3--:R-:W-:-:S04]  /*0c70*/  LEA R12, P0, R13, UR12, 0x2 ;  /* 0x0000000c0d0c7c11 */ /* 0x008fc8000f8010ff */
[----:B------:R-:W-:-:S05]  /*0c80*/  LEA.HI.X R13, R13, UR13, R18, 0x2, P0 ;  /* 0x0000000d0d0d7c11 */ /* 0x000fca00080f1412 */
[----:B------:R-:W4:Y:S02]  /*0c90*/  LDG.E R12, desc[UR10][R12.64] ;  /* 0x0000000a0c0c7981 */ /* 0x000f24000c1e1900 */
[----:B----4-:R-:W-:-:S05]  /*0ca0*/  FFMA R17, R6, R12, R17 ;  /* 0x0000000c06117223 */ /* 0x010fca0000000011 */
[----:B------:R3:W-:Y:S02]  /*0cb0*/  STL [R14], R17 ;  /* 0x000000110e007387 */ /* 0x0007e40000100800 */
.L_x_3:
[----:B------:R-:W4:Y:S01]  /*0cc0*/  LDCU UR5, c[0x0][0x394] ;  /* 0x00007280ff0577ac */ /* 0x000f220008000800 */
[----:B------:R-:W-:-:S05]  /*0cd0*/  VIADD R15, R15, 0x1 ;  /* 0x000000010f0f7836 */ /* 0x000fca0000000000 */
[----:B----4-:R-:W-:-:S13]  /*0ce0*/  ISETP.NE.AND P0, PT, R15, UR5, PT ;  /* 0x000000050f007c0c */ /* 0x010fda000bf05270 */
[----:B------:R-:W-:Y:S05]  /*0cf0*/  @P0 BRA `(.L_x_6) ;  /* 0xfffffff400700947 */ /* 0x000fea000383ffff */
[----:B------:R-:W-:-:S05]  /*0d00*/  VIADD R4, R4, 0x1 ;  /* 0x0000000104047836 */ /* 0x000fca0000000000 */
[----:B------:R-:W-:-:S13]  /*0d10*/  ISETP.NE.AND P0, PT, R4, UR5, PT ;  /* 0x0000000504007c0c */ /* 0x000fda000bf05270 */
[----:B------:R-:W-:Y:S05]  /*0d20*/  @P0 BRA `(.L_x_7) ;  /* 0xfffffff4005c0947 */ /* 0x000fea000383ffff */
[----:B0123--:R-:W2:Y:S01]  /*0d30*/  LDL.128 R12, [R1] ;  /* 0x00000000010c7983 */ /* 0x00fea20000100c00 */
[----:B------:R-:W0:Y:S03]  /*0d40*/  LDC R0, c[0x0][0x398] ;  /* 0x0000e600ff007b82 */ /* 0x000e260000000800 */
[----:B------:R-:W3:Y:S01]  /*0d50*/  LDL.128 R4, [R1+0x10] ;  /* 0x0000100001047983 */ /* 0x000ee20000100c00 */
[----:B------:R-:W-:-:S06]  /*0d60*/  UIADD3 UR4, UPT, UPT, UR4, 0x1, URZ ;  /* 0x0000000104047890 */ /* 0x000fcc000fffe0ff */
[----:B0-----:R-:W-:Y:S01]  /*0d70*/  ISETP.NE.AND P0, PT, R0, UR4, PT ;  /* 0x0000000400007c0c */ /* 0x001fe2000bf05270 */
[----:B--2---:R0:W-:Y:S04]  /*0d80*/  STG.E desc[UR10][R8.64], R12 ;  /* 0x0000000c08007986 */ /* 0x0041e8000c10190a */
[----:B------:R0:W-:Y:S04]  /*0d90*/  STG.E desc[UR10][R8.64+0x4], R13 ;  /* 0x0000040d08007986 */ /* 0x0001e8000c10190a */
[----:B------:R0:W-:Y:S04]  /*0da0*/  STG.E desc[UR10][R8.64+0x8], R14 ;  /* 0x0000080e08007986 */ /* 0x0001e8000c10190a */
[----:B------:R0:W-:Y:S04]  /*0db0*/  STG.E desc[UR10][R8.64+0xc], R15 ;  /* 0x00000c0f08007986 */ /* 0x0001e8000c10190a */
[----:B---3--:R0:W-:Y:S04]  /*0dc0*/  STG.E desc[UR10][R8.64+0x10], R4 ;  /* 0x0000100408007986 */ /* 0x0081e8000c10190a */
[----:B------:R0:W-:Y:S04]  /*0dd0*/  STG.E desc[UR10][R8.64+0x14], R5 ;  /* 0x0000140508007986 */ /* 0x0001e8000c10190a */
[----:B------:R0:W-:Y:S04]  /*0de0*/  STG.E desc[UR10][R8.64+0x18], R6 ;  /* 0x0000180608007986 */ /* 0x0001e8000c10190a */
[----:B------:R0:W-:Y:S01]  /*0df0*/  STG.E desc[UR10][R8.64+0x1c], R7 ;  /* 0x00001c0708007986 */ /* 0x0001e2000c10190a */
[----:B------:R-:W-:Y:S05]  /*0e00*/  @!P0 EXIT ;  /* 0x000000000000894d */ /* 0x000fea0003800000 */
[----:B------:R-:W-:Y:S05]  /*0e10*/  BRA `(.L_x_8) ;  /* 0xfffffff000f07947 */ /* 0x000fea000383ffff */
.L_x_0:
[C---:B------:R-:W-:Y:S02]  /*0e20*/  ISETP.GE.U32.AND P0, PT, R2.reuse, 0x10, PT ;  /* 0x000000100200780c */ /* 0x040fe40003f06070 */
[----:B------:R-:W-:-:S04]  /*0e30*/  LOP3.LUT R0, R2, 0xf, RZ, 0xc0, !PT ;  /* 0x0000000f02007812 */ /* 0x000fc800078ec0ff */
[----:B------:R-:W-:-:S07]  /*0e40*/  ISETP.NE.AND P1, PT, R0, RZ, PT ;  /* 0x000000ff0000720c */ /* 0x000fce0003f25270 */
[----:B------:R-:W-:Y:S06]  /*0e50*/  @!P0 BRA `(.L_x_9) ;  /* 0x0000000000348947 */ /* 0x000fec0003800000 */
[----:B------:R-:W-:Y:S01]  /*0e60*/  LOP3.LUT R3, R2, 0x7ffffff0, RZ, 0xc0, !PT ;  /* 0x7ffffff002037812 */ /* 0x000fe200078ec0ff */
[----:B------:R-:W-:-:S06]  /*0e70*/  UMOV UR4, URZ ;  /* 0x000000ff00047c82 */ /* 0x000fcc0008000000 */
.L_x_10:
[----:B------:R-:W-:Y:S01]  /*0e80*/  UIADD3 UR4, UPT, UPT, UR4, 0x10, URZ ;  /* 0x0000001004047890 */ /* 0x000fe2000fffe0ff */
[----:B0-----:R0:W-:Y:S04]  /*0e90*/  STG.E desc[UR10][R8.64], RZ ;  /* 0x000000ff08007986 */ /* 0x0011e8000c10190a */
[----:B------:R0:W-:Y:S01]  /*0ea0*/  STG.E desc[UR10][R8.64+0x4], RZ ;  /* 0x000004ff08007986 */ /* 0x0001e2000c10190a */
[----:B------:R-:W-:-:S03]  /*0eb0*/  ISETP.NE.AND P0, PT, R3, UR4, PT ;  /* 0x0000000403007c0c */ /* 0x000fc6000bf05270 */
[----:B------:R0:W-:Y:S04]  /*0ec0*/  STG.E desc[UR10][R8.64+0x8], RZ ;  /* 0x000008ff08007986 */ /* 0x0001e8000c10190a */
[----:B------:R0:W-:Y:S04]  /*0ed0*/  STG.E desc[UR10][R8.64+0xc], RZ ;  /* 0x00000cff08007986 */ /* 0x0001e8000c10190a */
[----:B------:R0:W-:Y:S04]  /*0ee0*/  STG.E desc[UR10][R8.64+0x10], RZ ;  /* 0x000010ff08007986 */ /* 0x0001e8000c10190a */
[----:B------:R0:W-:Y:S04]  /*0ef0*/  STG.E desc[UR10][R8.64+0x14], RZ ;  /* 0x000014ff08007986 */ /* 0x0001e8000c10190a */
[----:B------:R0:W-:Y:S04]  /*0f00*/  STG.E desc[UR10][R8.64+0x18], RZ ;  /* 0x000018ff08007986 */ /* 0x0001e8000c10190a */
[----:B------:R0:W-:Y:S01]  /*0f10*/  STG.E desc[UR10][R8.64+0x1c], RZ ;  /* 0x00001cff08007986 */ /* 0x0001e2000c10190a */
[----:B------:R-:W-:Y:S05]  /*0f20*/  @P0 BRA `(.L_x_10) ;  /* 0xfffffffc00d40947 */ /* 0x000fea000383ffff */
.L_x_9:
[----:B------:R-:W-:Y:S05]  /*0f30*/  @!P1 EXIT ;  /* 0x000000000000994d */ /* 0x000fea0003800000 */
[----:B------:R-:W-:Y:S02]  /*0f40*/  ISETP.GE.U32.AND P0, PT, R0, 0x8, PT ;  /* 0x000000080000780c */ /* 0x000fe40003f06070 */
[----:B------:R-:W-:-:S04]  /*0f50*/  LOP3.LUT R3, R2, 0x7, RZ, 0xc0, !PT ;  /* 0x0000000702037812 */ /* 0x000fc800078ec0ff */
[----:B------:R-:W-:-:S07]  /*0f60*/  ISETP.NE.AND P1, PT, R3, RZ, PT ;  /* 0x000000ff0300720c */ /* 0x000fce0003f25270 */
[----:B------:R-:W-:Y:S06]  /*0f70*/  @!P0 BRA `(.L_x_11) ;  /* 0x0000000000208947 */ /* 0x000fec0003800000 */
[----:B------:R1:W-:Y:S04]  /*0f80*/  STG.E desc[UR10][R8.64], RZ ;  /* 0x000000ff08007986 */ /* 0x0003e8000c10190a */
[----:B------:R1:W-:Y:S04]  /*0f90*/  STG.E desc[UR10][R8.64+0x4], RZ ;  /* 0x000004ff08007986 */ /* 0x0003e8000c10190a */
[----:B------:R1:W-:Y:S04]  /*0fa0*/  STG.E desc[UR10][R8.64+0x8], RZ ;  /* 0x000008ff08007986 */ /* 0x0003e8000c10190a */
[----:B------:R1:W-:Y:S04]  /*0fb0*/  STG.E desc[UR10][R8.64+0xc], RZ ;  /* 0x00000cff08007986 */ /* 0x0003e8000c10190a */
[----:B------:R1:W-:Y:S04]  /*0fc0*/  STG.E desc[UR10][R8.64+0x10], RZ ;  /* 0x000010ff08007986 */ /* 0x0003e8000c10190a */
[----:B------:R1:W-:Y:S04]  /*0fd0*/  STG.E desc[UR10][R8.64+0x14], RZ ;  /* 0x000014ff08007986 */ /* 0x0003e8000c10190a */
[----:B------:R1:W-:Y:S04]  /*0fe0*/  STG.E desc[UR10][R8.64+0x18], RZ ;  /* 0x000018ff08007986 */ /* 0x0003e8000c10190a */
[----:B------:R1:W-:Y:S02]  /*0ff0*/  STG.E desc[UR10][R8.64+0x1c], RZ ;  /* 0x00001cff08007986 */ /* 0x0003e4000c10190a */
.L_x_11:
[----:B------:R-:W-:Y:S05]  /*1000*/  @!P1 EXIT ;  /* 0x000000000000994d */ /* 0x000fea0003800000 */
[----:B------:R-:W-:Y:S02]  /*1010*/  ISETP.GE.U32.AND P0, PT, R3, 0x4, PT ;  /* 0x000000040300780c */ /* 0x000fe40003f06070 */
[----:B------:R-:W-:-:S11]  /*1020*/  LOP3.LUT P1, RZ, R2, 0x3, RZ, 0xc0, !PT ;  /* 0x0000000302ff7812 */ /* 0x000fd6000782c0ff */
[----:B------:R-:W-:Y:S05]  /*1030*/  @!P0 BRA `(.L_x_12) ;  /* 0x0000000000208947 */ /* 0x000fea0003800000 */
        /* <DEDUP_REMOVED lines=8> */
.L_x_12:
[----:B------:R-:W-:Y:S05]  /*10c0*/  @!P1 EXIT ;  /* 0x000000000000994d */ /* 0x000fea0003800000 */
[----:B------:R-:W-:Y:S04]  /*10d0*/  STG.E desc[UR10][R8.64], RZ ;  /* 0x000000ff08007986 */ /* 0x000fe8000c10190a */
[----:B------:R-:W-:Y:S04]  /*10e0*/  STG.E desc[UR10][R8.64+0x4], RZ ;  /* 0x000004ff08007986 */ /* 0x000fe8000c10190a */
[----:B------:R-:W-:Y:S04]  /*10f0*/  STG.E desc[UR10][R8.64+0x8], RZ ;  /* 0x000008ff08007986 */ /* 0x000fe8000c10190a */
[----:B------:R-:W-:Y:S04]  /*1100*/  STG.E desc[UR10][R8.64+0xc], RZ ;  /* 0x00000cff08007986 */ /* 0x000fe8000c10190a */
[----:B------:R-:W-:Y:S04]  /*1110*/  STG.E desc[UR10][R8.64+0x10], RZ ;  /* 0x000010ff08007986 */ /* 0x000fe8000c10190a */
[----:B------:R-:W-:Y:S04]  /*1120*/  STG.E desc[UR10][R8.64+0x14], RZ ;  /* 0x000014ff08007986 */ /* 0x000fe8000c10190a */
[----:B------:R-:W-:Y:S04]  /*1130*/  STG.E desc[UR10][R8.64+0x18], RZ ;  /* 0x000018ff08007986 */ /* 0x000fe8000c10190a */
[----:B------:R-:W-:Y:S01]  /*1140*/  STG.E desc[UR10][R8.64+0x1c], RZ ;  /* 0x00001cff08007986 */ /* 0x000fe2000c10190a */
[----:B------:R-:W-:Y:S05]  /*1150*/  EXIT ;  /* 0x000000000000794d */ /* 0x000fea0003800000 */
.L_x_13:
[----:B------:R-:W-:-:S00]  /*1160*/  BRA `(.L_x_13) ;  /* 0xfffffffc00fc7947 */ /* 0x000fc0000383ffff */
[----:B------:R-:W-:-:S00]  /*1170*/  NOP ;  /* 0x0000000000007918 */ /* 0x000fc00000000000 */
        /* <DEDUP_REMOVED lines=8> */
.L_x_61:


//--------------------- .text._Z15dempster_kernelPfS_iii --------------------------
	.section	.text._Z15dempster_kernelPfS_iii,"ax",@progbits
	.align	128
        .global         _Z15dempster_kernelPfS_iii
        .type           _Z15dempster_kernelPfS_iii,@function
        .size           _Z15dempster_kernelPfS_iii,(.L_x_60 - _Z15dempster_kernelPfS_iii)
        .other          _Z15dempster_kernelPfS_iii,@"STO_CUDA_ENTRY STV_DEFAULT"
_Z15dempster_kernelPfS_iii:
.text._Z15dempster_kernelPfS_iii:
        /* <DEDUP_REMOVED lines=12> */
[----:B------:R-:W0:Y:S01]  /*00c0*/  LDC R9, c[0x0][0x394] ;  /* 0x0000e500ff097b82 */ /* 0x000e220000000800 */
[----:B------:R-:W1:Y:S01]  /*00d0*/  LDCU.64 UR4, c[0x0][0x388] ;  /* 0x00007100ff0477ac */ /* 0x000e620008000a00 */
[----:B------:R-:W2:Y:S01]  /*00e0*/  LDCU.64 UR6, c[0x0][0x358] ;  /* 0x00006b00ff0677ac */ /* 0x000ea20008000a00 */
[----:B0-----:R-:W-:Y:S01]  /*00f0*/  SHF.R.S32.HI R3, RZ, 0x1f, R9 ;  /* 0x0000001fff037819 */ /* 0x001fe20000011409 */
[----:B------:R-:W-:Y:S01]  /*0100*/  IMAD.WIDE.U32 R16, R0, R9, RZ ;  /* 0x0000000900107225 */ /* 0x000fe200078e00ff */
[----:B------:R-:W-:-:S03]  /*0110*/  ISETP.GE.AND P0, PT, R9, 0x2, PT ;  /* 0x000000020900780c */ /* 0x000fc60003f06270 */
[----:B------:R-:W-:Y:S01]  /*0120*/  IMAD R3, R3, R0, RZ ;  /* 0x0000000003037224 */ /* 0x000fe200078e02ff */
[----:B-1----:R-:W-:-:S03]  /*0130*/  LEA R14, P1, R16, UR4, 0x2 ;  /* 0x00000004100e7c11 */ /* 0x002fc6000f8210ff */
[----:B------:R-:W-:-:S05]  /*0140*/  IMAD.IADD R3, R17, 0x1, R3 ;  /* 0x0000000111037824 */ /* 0x000fca00078e0203 */
[----:B------:R-:W-:Y:S01]  /*0150*/  LEA.HI.X R15, R16, UR5, R3, 0x2, P1 ;  /* 0x00000005100f7c11 */ /* 0x000fe200088f1403 */
[----:B--2---:R-:W-:Y:S06]  /*0160*/  @!P0 BRA `(.L_x_14) ;  /* 0x00000018003c8947 */ /* 0x004fec0003800000 */
[-C--:B------:R-:W-:Y:S01]  /*0170*/  IMAD.WIDE.U32 R16, R16, R7.reuse, RZ ;  /* 0x0000000710107225 */ /* 0x080fe200078e00ff */
[C---:B------:R-:W-:Y:S01]  /*0180*/  LOP3.LUT R0, R9.reuse, 0xf, RZ, 0xc0, !PT ;  /* 0x0000000f09007812 */ /* 0x040fe200078ec0ff */
[----:B------:R-:W-:Y:S01]  /*0190*/  UMOV UR4, URZ ;  /* 0x000000ff00047c82 */ /* 0x000fe20008000000 */
[----:B------:R-:W-:Y:S01]  /*01a0*/  LOP3.LUT R4, R9, 0x7, RZ, 0xc0, !PT ;  /* 0x0000000709047812 */ /* 0x000fe200078ec0ff */
[----:B------:R-:W-:Y:S01]  /*01b0*/  IMAD R7, R3, R7, RZ ;  /* 0x0000000703077224 */ /* 0x000fe200078e02ff */
[C---:B------:R-:W-:Y:S01]  /*01c0*/  LOP3.LUT R5, R9.reuse, 0x7ffffff0, RZ, 0xc0, !PT ;  /* 0x7ffffff009057812 */ /* 0x040fe200078ec0ff */
[----:B------:R-:W-:Y:S01]  /*01d0*/  VIADD R12, R0, 0xffffffff ;  /* 0xffffffff000c7836 */ /* 0x000fe20000000000 */
[----:B------:R-:W-:Y:S01]  /*01e0*/  LOP3.LUT R6, R9, 0x3, RZ, 0xc0, !PT ;  /* 0x0000000309067812 */ /* 0x000fe200078ec0ff */
[----:B------:R-:W-:Y:S02]  /*01f0*/  IMAD.IADD R7, R17, 0x1, R7 ;  /* 0x0000000111077824 */ /* 0x000fe400078e0207 */
[----:B------:R-:W-:-:S02]  /*0200*/  VIADD R13, R4, 0xffffffff ;  /* 0xffffffff040d7836 */ /* 0x000fc40000000000 */
[----:B------:R-:W-:-:S07]  /*0210*/  IMAD.MOV R22, RZ, RZ, -R5 ;  /* 0x000000ffff167224 */ /* 0x000fce00078e0a05 */
.L_x_33:
[----:B-1----:R-:W0:Y:S01]  /*0220*/  LDC R3, c[0x0][0x394] ;  /* 0x0000e500ff037b82 */ /* 0x002e220000000800 */
[----:B------:R-:W1:Y:S01]  /*0230*/  LDCU.64 UR8, c[0x0][0x380] ;  /* 0x00007000ff0877ac */ /* 0x000e620008000a00 */
[----:B------:R2:W-:Y:S01]  /*0240*/  STL.128 [R1], RZ ;  /* 0x000000ff01007387 */ /* 0x0005e20000100c00 */
[----:B------:R-:W-:Y:S02]  /*0250*/  IMAD.MOV.U32 R23, RZ, RZ, RZ ;  /* 0x000000ffff177224 */ /* 0x000fe400078e00ff */
[----:B------:R-:W-:Y:S01]  /*0260*/  IMAD.MOV.U32 R19, RZ, RZ, RZ ;  /* 0x000000ffff137224 */ /* 0x000fe200078e00ff */
[----:B------:R2:W-:Y:S01]  /*0270*/  STL.128 [R1+0x10], RZ ;  /* 0x000010ff01007387 */ /* 0x0005e20000100c00 */
[----:B0-----:R-:W-:-:S05]  /*0280*/  IMAD R3, R3, UR4, RZ ;  /* 0x0000000403037c24 */ /* 0x001fca000f8e02ff */
[----:B------:R-:W-:-:S05]  /*0290*/  IADD3 R3, P0, PT, R3, R16, RZ ;  /* 0x0000001003037210 */ /* 0x000fca0007f1e0ff */
[----:B------:R-:W-:Y:S01]  /*02a0*/  IMAD.X R8, RZ, RZ, R7, P0 ;  /* 0x000000ffff087224 */ /* 0x000fe200000e0607 */
[----:B-1----:R-:W-:-:S04]  /*02b0*/  LEA R2, P0, R3, UR8, 0x2 ;  /* 0x0000000803027c11 */ /* 0x002fc8000f8010ff */
[----:B--2---:R-:W-:-:S09]  /*02c0*/  LEA.HI.X R3, R3, UR9, R8, 0x2, P0 ;  /* 0x0000000903037c11 */ /* 0x004fd200080f1408 */
.L_x_22:
[----:B------:R-:W0:Y:S01]  /*02d0*/  LDCU UR5, c[0x0][0x394] ;  /* 0x00007280ff0577ac */ /* 0x000e220008000800 */
[----:B------:R-:W-:Y:S02]  /*02e0*/  IMAD.MOV.U32 R18, RZ, RZ, RZ ;  /* 0x000000ffff127224 */ /* 0x000fe400078e00ff */
[----:B------:R-:W-:Y:S01]  /*02f0*/  IMAD.WIDE.U32 R8, R19, 0x4, R14 ;  /* 0x0000000413087825 */ /* 0x000fe200078e000e */
[----:B0-----:R-:W-:-:S09]  /*0300*/  UISETP.GE.U32.AND UP0, UPT, UR5, 0x10, UPT ;  /* 0x000000100500788c */ /* 0x001fd2000bf06070 */
[----:B------:R-:W-:Y:S05]  /*0310*/  BRA.U !UP0, `(.L_x_15) ;  /* 0x0000000108447547 */ /* 0x000fea000b800000 */
[----:B------:R-:W-:Y:S01]  /*0320*/  IMAD.MOV.U32 R21, RZ, RZ, R2 ;  /* 0x000000ffff157224 */ /* 0x000fe200078e0002 */
[----:B------:R-:W-:Y:S01]  /*0330*/  UMOV UR5, URZ ;  /* 0x000000ff00057c82 */ /* 0x000fe20008000000 */
[----:B------:R-:W-:Y:S02]  /*0340*/  IMAD.MOV.U32 R24, RZ, RZ, R3 ;  /* 0x000000ffff187224 */ /* 0x000fe400078e0003 */
[----:B------:R-:W-:-:S07]  /*0350*/  IMAD.MOV.U32 R18, RZ, RZ, R22 ;  /* 0x000000ffff127224 */ /* 0x000fce00078e0016 */
.L_x_16:
[----:B------:R-:W-:-:S13]  /*0360*/  LOP3.LUT P0, RZ, R19, UR5, RZ, 0xfc, !PT ;  /* 0x0000000513ff7c12 */ /* 0x000fda000f80fcff */
[----:B------:R-:W-:Y:S01]  /*0370*/  @!P0 IMAD.MOV.U32 R10, RZ, RZ, R21 ;  /* 0x000000ffff0a8224 */ /* 0x000fe200078e0015 */
[----:B------:R-:W2:Y:S01]  /*0380*/  @!P0 LDG.E R20, desc[UR6][R8.64] ;  /* 0x0000000608148981 */ /* 0x000ea2000c1e1900 */
[----:B------:R-:W-:-:S05]  /*0390*/  @!P0 IMAD.MOV.U32 R11, RZ, RZ, R24 ;  /* 0x000000ffff0b8224 */ /* 0x000fca00078e0018 */
[----:B------:R-:W2:Y:S01]  /*03a0*/  @!P0 LDG.E R10, desc[UR6][R10.64] ;  /* 0x000000060a0a8981 */ /* 0x000ea2000c1e1900 */
[----:B------:R-:W-:-:S05]  /*03b0*/  VIADD R18, R18, 0x10 ;  /* 0x0000001012127836 */ /* 0x000fca0000000000 */
[----:B------:R-:W-:Y:S02]  /*03c0*/  ISETP.NE.AND P2, PT, R18, RZ, PT ;  /* 0x000000ff1200720c */ /* 0x000fe40003f45270 */
[----:B------:R-:W-:Y:S01]  /*03d0*/  IADD3 R21, P1, PT, R21, 0x40, RZ ;  /* 0x0000004015157810 */ /* 0x000fe20007f3e0ff */
[----:B------:R-:W-:-:S04]  /*03e0*/  UIADD3 UR5, UPT, UPT, UR5, 0x10, URZ ;  /* 0x0000001005057890 */ /* 0x000fc8000fffe0ff */
[----:B------:R-:W-:Y:S02]  /*03f0*/  IMAD.X R24, RZ, RZ, R24, P1 ;  /* 0x000000ffff187224 */ /* 0x000fe400008e0618 */
[----:B--2---:R-:W-:-:S04]  /*0400*/  @!P0 FFMA R23, R20, R10, R23 ;  /* 0x0000000a14178223 */ /* 0x004fc80000000017 */
[----:B------:R-:W-:Y:S05]  /*0410*/  @P2 BRA `(.L_x_16) ;  /* 0xfffffffc00d02947 */ /* 0x000fea000383ffff */
[----:B------:R-:W-:-:S07]  /*0420*/  IMAD.MOV.U32 R18, RZ, RZ, R5 ;  /* 0x000000ffff127224 */ /* 0x000fce00078e0005 */
.L_x_15:
[----:B------:R-:W-:-:S13]  /*0430*/  ISETP.NE.AND P0, PT, R0, RZ, PT ;  /* 0x000000ff0000720c */ /* 0x000fda0003f05270 */
[----:B------:R-:W-:Y:S05]  /*0440*/  @!P0 BRA `(.L_x_17) ;  /* 0x00000000006c8947 */ /* 0x000fea0003800000 */
[----:B------:R-:W-:-:S13]  /*0450*/  ISETP.GE.U32.AND P0, PT, R12, 0x7, PT ;  /* 0x000000070c00780c */ /* 0x000fda0003f06070 */
[----:B------:R-:W-:Y:S05]  /*0460*/  @!P0 BRA `(.L_x_18) ;  /* 0x00000000001c8947 */ /* 0x000fea0003800000 */
[----:B------:R-:W-:-:S13]  /*0470*/  LOP3.LUT P0, RZ, R18, R19, RZ, 0xfc, !PT ;  /* 0x0000001312ff7212 */ /* 0x000fda000780fcff */
[----:B------:R-:W-:Y:S05]  /*0480*/  @P0 BRA `(.L_x_19) ;  /* 0x0000000000100947 */ /* 0x000fea0003800000 */
[----:B------:R-:W-:Y:S01]  /*0490*/  IMAD.WIDE.U32 R10, R18, 0x4, R2 ;  /* 0x00000004120a7825 */ /* 0x000fe200078e0002 */
[----:B------:R-:W2:Y:S05]  /*04a0*/  LDG.E R20, desc[UR6][R8.64] ;  /* 0x0000000608147981 */ /* 0x000eaa000c1e1900 */
[----:B------:R-:W2:Y:S02]  /*04b0*/  LDG.E R10, desc[UR6][R10.64] ;  /* 0x000000060a0a7981 */ /* 0x000ea4000c1e1900 */
[----:B--2---:R-:W-:-:S07]  /*04c0*/  FFMA R23, R20, R10, R23 ;  /* 0x0000000a14177223 */ /* 0x004fce0000000017 */
.L_x_19:
[----:B------:R-:W-:-:S07]  /*04d0*/  VIADD R18, R18, 0x8 ;  /* 0x0000000812127836 */ /* 0x000fce0000000000 */
.L_x_18:
        /* <DEDUP_REMOVED lines=10> */
.L_x_21:
[----:B------:R-:W-:-:S07]  /*0580*/  VIADD R18, R18, 0x4 ;  /* 0x0000000412127836 */ /* 0x000fce0000000000 */
.L_x_20:
[----:B------:R-:W-:-:S04]  /*0590*/  LOP3.LUT P0, RZ, R18, R19, RZ, 0xfc, !PT ;  /* 0x0000001312ff7212 */ /* 0x000fc8000780fcff */
[----:B------:R-:W-:-:S13]  /*05a0*/  ISETP.EQ.OR P0, PT, R6, RZ, P0 ;  /* 0x000000ff0600720c */ /* 0x000fda0000702670 */
[----:B------:R-:W-:Y:S05]  /*05b0*/  @P0 BRA `(.L_x_17) ;  /* 0x0000000000100947 */ /* 0x000fea0003800000 */
[----:B------:R-:W-:Y:S01]  /*05c0*/  IMAD.WIDE.U32 R10, R18, 0x4, R2 ;  /* 0x00000004120a7825 */ /* 0x000fe200078e0002 */
[----:B------:R-:W2:Y:S05]  /*05d0*/  LDG.E R8, desc[UR6][R8.64] ;  /* 0x0000000608087981 */ /* 0x000eaa000c1e1900 */
[----:B------:R-:W2:Y:S02]  /*05e0*/  LDG.E R10, desc[UR6][R10.64] ;  /* 0x000000060a0a7981 */ /* 0x000ea4000c1e1900 */
[----:B--2---:R-:W-:-:S07]  /*05f0*/  FFMA R23, R8, R10, R23 ;  /* 0x0000000a08177223 */ /* 0x004fce0000000017 */
.L_x_17:
[----:B------:R-:W0:Y:S01]  /*0600*/  LDCU UR5, c[0x0][0x394] ;  /* 0x00007280ff0577ac */ /* 0x000e220008000800 */
[----:B------:R-:W-:-:S05]  /*0610*/  VIADD R19, R19, 0x1 ;  /* 0x0000000113137836 */ /* 0x000fca0000000000 */
[----:B0-----:R-:W-:-:S13]  /*0620*/  ISETP.NE.AND P0, PT, R19, UR5, PT ;  /* 0x0000000513007c0c */ /* 0x001fda000bf05270 */
[----:B------:R-:W-:Y:S05]  /*0630*/  @P0 BRA `(.L_x_22) ;  /* 0xfffffffc00240947 */ /* 0x000fea000383ffff */
[----:B------:R-:W0:Y:S01]  /*0640*/  F2F.F64.F32 R8, R23 ;  /* 0x0000001700087310 */ /* 0x000e220000201800 */
[----:B------:R-:W-:Y:S01]  /*0650*/  BSSY.RECONVERGENT B0, `(.L_x_23) ;  /* 0x000000f000007945 */ /* 0x000fe20003800200 */
[----:B0-----:R-:W-:-:S06]  /*0660*/  DADD R8, -R8, 1 ;  /* 0x3ff0000008087429 */ /* 0x001fcc0000000100 */
[----:B------:R-:W0:Y:S04]  /*0670*/  MUFU.RCP64H R21, R9 ;  /* 0x0000000900157308 */ /* 0x000e280000001800 */
[----:B------:R-:W-:-:S05]  /*0680*/  VIADD R20, R9, 0x300402 ;  /* 0x0030040209147836 */ /* 0x000fca0000000000 */
[----:B------:R-:W-:Y:S01]  /*0690*/  FSETP.GEU.AND P0, PT, |R20|, 5.8789094863358348022e-39, PT ;  /* 0x004004021400780b */ /* 0x000fe20003f0e200 */
[----:B0-----:R-:W-:-:S08]  /*06a0*/  DFMA R18, -R8, R20, 1 ;  /* 0x3ff000000812742b */ /* 0x001fd00000000114 */
[----:B------:R-:W-:-:S08]  /*06b0*/  DFMA R18, R18, R18, R18 ;  /* 0x000000121212722b */ /* 0x000fd00000000012 */
[----:B------:R-:W-:-:S08]  /*06c0*/  DFMA R18, R20, R18, R20 ;  /* 0x000000121412722b */ /* 0x000fd00000000014 */
[----:B------:R-:W-:-:S08]  /*06d0*/  DFMA R10, -R8, R18, 1 ;  /* 0x3ff00000080a742b */ /* 0x000fd00000000112 */
[----:B------:R-:W-:Y:S01]  /*06e0*/  DFMA R10, R18, R10, R18 ;  /* 0x0000000a120a722b */ /* 0x000fe20000000012 */
[----:B------:R-:W-:Y:S10]  /*06f0*/  @P0 BRA `(.L_x_24) ;  /* 0x0000000000100947 */ /* 0x000ff40003800000 */
[----:B------:R-:W-:Y:S02]  /*0700*/  LOP3.LUT R21, R9, 0x7fffffff, RZ, 0xc0, !PT ;  /* 0x7fffffff09157812 */ /* 0x000fe400078ec0ff */
[----:B------:R-:W-:-:S03]  /*0710*/  MOV R24, 0x740 ;  /* 0x0000074000187802 */ /* 0x000fc60000000f00 */
[----:B------:R-:W-:-:S07]  /*0720*/  VIADD R21, R21, 0xfff00000 ;  /* 0xfff0000015157836 */ /* 0x000fce0000000000 */
[----:B------:R-:W-:Y:S05]  /*0730*/  CALL.REL.NOINC `($__internal_0_$__cuda_sm20_dblrcp_rn_slowpath_v3) ;  /* 0x0000001800507944 */ /* 0x000fea0003c00000 */
.L_x_24:
[----:B------:R-:W-:Y:S05]  /*0740*/  BSYNC.RECONVERGENT B0 ;  /* 0x0000000000007941 */ /* 0x000fea0003800200 */
.L_x_23:
[----:B------:R0:W1:Y:S01]  /*0750*/  F2F.F32.F64 R21, R10 ;  /* 0x0000000a00157310 */ /* 0x0000620000301000 */
[----:B------:R-:W-:-:S07]  /*0760*/  IMAD.MOV.U32 R20, RZ, RZ, 0x1 ;  /* 0x00000001ff147424 */ /* 0x000fce00078e00ff */
.L_x_32:
[----:B01234-:R-:W-:Y:S02]  /*0770*/  IMAD R18, R20, 0x4, R1 ;  /* 0x0000000414127824 */ /* 0x01ffe400078e0201 */
[----:B------:R-:W-:-:S07]  /*0780*/  IMAD.MOV.U32 R19, RZ, RZ, RZ ;  /* 0x000000ffff137224 */ /* 0x000fce00078e00ff */
.L_x_31:
[----:B--2---:R-:W2:Y:S01]  /*0790*/  LDCU UR5, c[0x0][0x394] ;  /* 0x00007280ff0577ac */ /* 0x004ea20008000800 */
[----:B----4-:R-:W-:Y:S02]  /*07a0*/  IMAD.MOV.U32 R23, RZ, RZ, RZ ;  /* 0x000000ffff177224 */ /* 0x010fe400078e00ff */
[----:B------:R-:W-:Y:S01]  /*07b0*/  IMAD.WIDE.U32 R8, R19, 0x4, R14 ;  /* 0x0000000413087825 */ /* 0x000fe200078e000e */
[----:B--2---:R-:W-:-:S09]  /*07c0*/  UISETP.GE.U32.AND UP0, UPT, UR5, 0x10, UPT ;  /* 0x000000100500788c */ /* 0x004fd2000bf06070 */
[----:B0--3--:R-:W-:Y:S05]  /*07d0*/  BRA.U !UP0, `(.L_x_25) ;  /* 0x0000000908147547 */ /* 0x009fea000b800000 */
[----:B------:R-:W-:-:S07]  /*07e0*/  IMAD.MOV.U32 R24, RZ, RZ, RZ ;  /* 0x000000ffff187224 */ /* 0x000fce00078e00ff */
.L_x_26:
[----:B0-----:R-:W-:-:S04]  /*07f0*/  LOP3.LUT R11, R24, R19, RZ, 0xc0, !PT ;  /* 0x00000013180b7212 */ /* 0x001fc800078ec0ff */
[----:B------:R-:W-:Y:S01]  /*0800*/  ISETP.NE.AND P0, PT, R11, R20, PT ;  /* 0x000000140b00720c */ /* 0x000fe20003f05270 */
[----:B------:R-:W-:-:S12]  /*0810*/  IMAD.WIDE.U32 R10, R24, 0x4, R2 ;  /* 0x00000004180a7825 */ /* 0x000fd800078e0002 */
[----:B---3--:R-:W2:Y:S04]  /*0820*/  @!P0 LDG.E R23, desc[UR6][R8.64] ;  /* 0x0000000608178981 */ /* 0x008ea8000c1e1900 */
[----:B------:R-:W2:Y:S04]  /*0830*/  @!P0 LDG.E R26, desc[UR6][R10.64] ;  /* 0x000000060a1a8981 */ /* 0x000ea8000c1e1900 */
[----:B------:R-:W2:Y:S02]  /*0840*/  @!P0 LDL R28, [R18] ;  /* 0x00000000121c8983 */ /* 0x000ea40000100800 */
[----:B--2---:R-:W-:Y:S01]  /*0850*/  @!P0 FFMA R23, R23, R26, R28 ;  /* 0x0000001a17178223 */ /* 0x004fe2000000001c */
[----:B------:R-:W-:-:S04]  /*0860*/  VIADD R26, R24, 0x1 ;  /* 0x00000001181a7836 */ /* 0x000fc80000000000 */
[----:B------:R0:W-:Y:S01]  /*0870*/  @!P0 STL [R18], R23 ;  /* 0x0000001712008387 */ /* 0x0001e20000100800 */
[----:B------:R-:W-:-:S04]  /*0880*/  LOP3.LUT R25, R26, R19, RZ, 0xc0, !PT ;  /* 0x000000131a197212 */ /* 0x000fc800078ec0ff */
[----:B------:R-:W-:-:S13]  /*0890*/  ISETP.NE.AND P1, PT, R25, R20, PT ;  /* 0x000000141900720c */ /* 0x000fda0003f25270 */
[----:B------:R-:W2:Y:S04]  /*08a0*/  @!P1 LDG.E R27, desc[UR6][R8.64] ;  /* 0x00000006081b9981 */ /* 0x000ea8000c1e1900 */
[----:B------:R-:W2:Y:S04]  /*08b0*/  @!P1 LDG.E R25, desc[UR6][R10.64+0x4] ;  /* 0x000004060a199981 */ /* 0x000ea8000c1e1900 */
[----:B------:R-:W2:Y:S02]  /*08c0*/  @!P1 LDL R26, [R18] ;  /* 0x00000000121a9983 */ /* 0x000ea40000100800 */
[----:B--2---:R-:W-:Y:S01]  /*08d0*/  @!P1 FFMA R25, R27, R25, R26 ;  /* 0x000000191b199223 */ /* 0x004fe2000000001a */
[----:B------:R-:W-:-:S04]  /*08e0*/  VIADD R26, R24, 0x2 ;  /* 0x00000002181a7836 */ /* 0x000fc80000000000 */
[----:B------:R2:W-:Y:S01]  /*08f0*/  @!P1 STL [R18], R25 ;  /* 0x0000001912009387 */ /* 0x0005e20000100800 */
[----:B------:R-:W-:-:S04]  /*0900*/  LOP3.LUT R27, R26, R19, RZ, 0xc0, !PT ;  /* 0x000000131a1b7212 */ /* 0x000fc800078ec0ff */
[----:B------:R-:W-:-:S13]  /*0910*/  ISETP.NE.AND P0, PT, R27, R20, PT ;  /* 0x000000141b00720c */ /* 0x000fda0003f05270 */
[----:B------:R-:W3:Y:S04]  /*0920*/  @!P0 LDG.E R28, desc[UR6][R8.64] ;  /* 0x00000006081c8981 */ /* 0x000ee8000c1e1900 */
[----:B------:R-:W3:Y:S04]  /*0930*/  @!P0 LDG.E R26, desc[UR6][R10.64+0x8] ;  /* 0x000008060a1a8981 */ /* 0x000ee8000c1e1900 */
[----:B0-----:R-:W3:Y:S02]  /*0940*/  @!P0 LDL R23, [R18] ;  /* 0x0000000012178983 */ /* 0x001ee40000100800 */
[----:B---3--:R-:W-:Y:S01]  /*0950*/  @!P0 FFMA R23, R28, R26, R23 ;  /* 0x0000001a1c178223 */ /* 0x008fe20000000017 */
[----:B------:R-:W-:-:S04]  /*0960*/  VIADD R26, R24, 0x3 ;  /* 0x00000003181a7836 */ /* 0x000fc80000000000 */
[----:B------:R0:W-:Y:S01]  /*0970*/  @!P0 STL [R18], R23 ;  /* 0x0000001712008387 */ /* 0x0001e20000100800 */
[----:B------:R-:W-:-:S04]  /*0980*/  LOP3.LUT R27, R26, R19, RZ, 0xc0, !PT ;  /* 0x000000131a1b7212 */ /* 0x000fc800078ec0ff */
[----:B------:R-:W-:-:S13]  /*0990*/  ISETP.NE.AND P1, PT, R27, R20, PT ;  /* 0x000000141b00720c */ /* 0x000fda0003f25270 */
[----:B------:R-:W3:Y:S04]  /*09a0*/  @!P1 LDG.E R28, desc[UR6][R8.64] ;  /* 0x00000006081c9981 */ /* 0x000ee8000c1e1900 */
[----:B------:R-:W3:Y:S04]  /*09b0*/  @!P1 LDG.E R26, desc[UR6][R10.64+0xc] ;  /* 0x00000c060a1a9981 */ /* 0x000ee8000c1e1900 */
[----:B--2---:R-:W3:Y:S02]  /*09c0*/  @!P1 LDL R25, [R18] ;  /* 0x0000000012199983 */ /* 0x004ee40000100800 */
[----:B---3--:R-:W-:Y:S01]  /*09d0*/  @!P1 FFMA R25, R28, R26, R25 ;  /* 0x0000001a1c199223 */ /* 0x008fe20000000019 */
        /* <DEDUP_REMOVED lines=88> */
[----:B------:R-:W-:-:S05]  /*0f60*/  VIADD R26, R24, 0xf ;  /* 0x0000000f181a7836 */ /* 0x000fca0000000000 */
[----:B------:R-:W-:-:S04]  /*0f70*/  LOP3.LUT R27, R26, R19, RZ, 0xc0, !PT ;  /* 0x000000131a1b7212 */ /* 0x000fc800078ec0ff */
[----:B------:R-:W-:Y:S01]  /*0f80*/  ISETP.NE.AND P1, PT, R27, R20, PT ;  /* 0x000000141b00720c */ /* 0x000fe20003f25270 */
[----:B------:R3:W-:-:S12]  /*0f90*/  @!P0 STL [R18], R23 ;  /* 0x0000001712008387 */ /* 0x0007d80000100800 */
[----:B------:R-:W4:Y:S04]  /*0fa0*/  @!P1 LDG.E R26, desc[UR6][R10.64+0x3c] ;  /* 0x00003c060a1a9981 */ /* 0x000f28000c1e1900 */
[----:B------:R-:W4:Y:S04]  /*0fb0*/  @!P1 LDG.E R28, desc[UR6][R8.64] ;  /* 0x00000006081c9981 */ /* 0x000f28000c1e1900 */
[----:B--2---:R-:W4:Y:S01]  /*0fc0*/  @!P1 LDL R25, [R18] ;  /* 0x0000000012199983 */ /* 0x004f220000100800 */
[----:B------:R-:W-:-:S05]  /*0fd0*/  VIADD R24, R24, 0x10 ;  /* 0x0000001018187836 */ /* 0x000fca0000000000 */
[----:B------:R-:W-:Y:S01]  /*0fe0*/  ISETP.NE.AND P0, PT, R24, R5, PT ;  /* 0x000000051800720c */ /* 0x000fe20003f05270 */
[----:B----4-:R-:W-:-:S05]  /*0ff0*/  @!P1 FFMA R25, R28, R26, R25 ;  /* 0x0000001a1c199223 */ /* 0x010fca0000000019 */
[----:B------:R3:W-:Y:S07]  /*1000*/  @!P1 STL [R18], R25 ;  /* 0x0000001912009387 */ /* 0x0007ee0000100800 */
[----:B------:R-:W-:Y:S05]  /*1010*/  @P0 BRA `(.L_x_26) ;  /* 0xfffffff400f40947 */ /* 0x000fea000383ffff */
[----:B---3--:R-:W-:-:S07]  /*1020*/  IMAD.MOV.U32 R23, RZ, RZ, R5 ;  /* 0x000000ffff177224 */ /* 0x008fce00078e0005 */
.L_x_25:
[----:B------:R-:W-:-:S13]  /*1030*/  ISETP.NE.AND P0, PT, R0, RZ, PT ;  /* 0x000000ff0000720c */ /* 0x000fda0003f05270 */
[----:B------:R-:W-:Y:S05]  /*1040*/  @!P0 BRA `(.L_x_27) ;  /* 0x0000000800188947 */ /* 0x000fea0003800000 */
[----:B------:R-:W-:Y:S02]  /*1050*/  ISETP.GE.U32.AND P1, PT, R12, 0x7, PT ;  /* 0x000000070c00780c */ /* 0x000fe40003f26070 */
[----:B------:R-:W-:-:S11]  /*1060*/  ISETP.NE.AND P0, PT, R4, RZ, PT ;  /* 0x000000ff0400720c */ /* 0x000fd60003f05270 */
[----:B------:R-:W-:Y:S05]  /*1070*/  @!P1 BRA `(.L_x_28) ;  /* 0x0000000400049947 */ /* 0x000fea0003800000 */
[----:B0-----:R-:W-:-:S04]  /*1080*/  LOP3.LUT R11, R23, R19, RZ, 0xc0, !PT ;  /* 0x00000013170b7212 */ /* 0x001fc800078ec0ff */
[----:B------:R-:W-:Y:S01]  /*1090*/  ISETP.NE.AND P1, PT, R11, R20, PT ;  /* 0x000000140b00720c */ /* 0x000fe20003f25270 */
[----:B------:R-:W-:-:S12]  /*10a0*/  IMAD.WIDE.U32 R10, R23, 0x4, R2 ;  /* 0x00000004170a7825 */ /* 0x000fd800078e0002 */
        /* <DEDUP_REMOVED lines=59> */
[----:B------:R-:W-:Y:S02]  /*1460*/  VIADD R23, R23, 0x8 ;  /* 0x0000000817177836 */ /* 0x000fe40000000000 */
[----:B----4-:R-:W-:-:S05]  /*1470*/  @!P2 FFMA R27, R26, R24, R27 ;  /* 0x000000181a1ba223 */ /* 0x010fca000000001b */
[----:B------:R3:W-:Y:S02]  /*1480*/  @!P2 STL [R18], R27 ;  /* 0x0000001b1200a387 */ /* 0x0007e40000100800 */
.L_x_28:
        /* <DEDUP_REMOVED lines=8> */
[----:B---3--:R-:W2:Y:S04]  /*1510*/  @!P2 LDL R27, [R18] ;  /* 0x00000000121ba983 */ /* 0x008ea80000100800 */
[----:B------:R-:W2:Y:S02]  /*1520*/  @!P2 LDG.E R24, desc[UR6][R10.64] ;  /* 0x000000060a18a981 */ /* 0x000ea4000c1e1900 */
        /* <DEDUP_REMOVED lines=9> */
[----:B------:R-:W-:-:S05]  /*15c0*/  VIADD R24, R23, 0x2 ;  /* 0x0000000217187836 */ /* 0x000fca0000000000 */
[----:B------:R-:W-:Y:S01]  /*15d0*/  LOP3.LUT R29, R24, R19, RZ, 0xc0, !PT ;  /* 0x00000013181d7212 */ /* 0x000fe200078ec0ff */
[----:B------:R2:W-:Y:S01]  /*15e0*/  @!P1 STL [R18], R25 ;  /* 0x0000001912009387 */ /* 0x0005e20000100800 */
[----:B------:R-:W-:Y:S02]  /*15f0*/  VIADD R24, R23, 0x3 ;  /* 0x0000000317187836 */ /* 0x000fe40000000000 */
[----:B------:R-:W-:-:S03]  /*1600*/  ISETP.NE.AND P2, PT, R29, R20, PT ;  /* 0x000000141d00720c */ /* 0x000fc60003f45270 */
[----:B------:R-:W-:-:S04]  /*1610*/  LOP3.LUT R29, R24, R19, RZ, 0xc0, !PT ;  /* 0x00000013181d7212 */ /* 0x000fc800078ec0ff */
[----:B------:R-:W-:-:S06]  /*1620*/  ISETP.NE.AND P3, PT, R29, R20, PT ;  /* 0x000000141d00720c */ /* 0x000fcc0003f65270 */
[----:B------:R-:W3:Y:S04]  /*1630*/  @!P2 LDG.E R26, desc[UR6][R10.64+0x8] ;  /* 0x000008060a1aa981 */ /* 0x000ee8000c1e1900 */
[----:B------:R-:W3:Y:S04]  /*1640*/  @!P2 LDG.E R28, desc[UR6][R8.64] ;  /* 0x00000006081ca981 */ /* 0x000ee8000c1e1900 */
[----:B0-----:R-:W3:Y:S04]  /*1650*/  @!P2 LDL R27, [R18] ;  /* 0x00000000121ba983 */ /* 0x001ee80000100800 */
[----:B------:R-:W4:Y:S01]  /*1660*/  @!P3 LDG.E R24, desc[UR6][R10.64+0xc] ;  /* 0x00000c060a18b981 */ /* 0x000f22000c1e1900 */
[----:B---3--:R-:W-:-:S03]  /*1670*/  @!P2 FFMA R27, R28, R26, R27 ;  /* 0x0000001a1c1ba223 */ /* 0x008fc6000000001b */
[----:B------:R-:W4:Y:S04]  /*1680*/  @!P3 LDG.E R26, desc[UR6][R8.64] ;  /* 0x00000006081ab981 */ /* 0x000f28000c1e1900 */
[----:B------:R2:W-:Y:S04]  /*1690*/  @!P2 STL [R18], R27 ;  /* 0x0000001b1200a387 */ /* 0x0005e80000100800 */
[----:B------:R-:W4:Y:S01]  /*16a0*/  @!P3 LDL R29, [R18] ;  /* 0x00000000121db983 */ /* 0x000f220000100800 */
[----:B------:R-:W-:Y:S02]  /*16b0*/  VIADD R23, R23, 0x4 ;  /* 0x0000000417177836 */ /* 0x000fe40000000000 */
[----:B----4-:R-:W-:-:S05]  /*16c0*/  @!P3 FFMA R29, R26, R24, R29 ;  /* 0x000000181a1db223 */ /* 0x010fca000000001d */
[----:B------:R2:W-:Y:S02]  /*16d0*/  @!P3 STL [R18], R29 ;  /* 0x0000001d1200b387 */ /* 0x0005e40000100800 */
.L_x_29:
[----:B------:R-:W-:Y:S05]  /*16e0*/  @!P0 BRA `(.L_x_27) ;  /* 0x0000000000708947 */ /* 0x000fea0003800000 */
[----:B0-----:R-:W-:Y:S02]  /*16f0*/  LOP3.LUT R11, R23, R19, RZ, 0xc0, !PT ;  /* 0x00000013170b7212 */ /* 0x001fe400078ec0ff */
[----:B------:R-:W-:Y:S02]  /*1700*/  ISETP.NE.AND P1, PT, R6, 0x1, PT ;  /* 0x000000010600780c */ /* 0x000fe40003f25270 */
[----:B------:R-:W-:Y:S01]  /*1710*/  ISETP.NE.AND P0, PT, R11, R20, PT ;  /* 0x000000140b00720c */ /* 0x000fe20003f05270 */
[----:B------:R-:W-:-:S12]  /*1720*/  IMAD.WIDE.U32 R10, R23, 0x4, R2 ;  /* 0x00000004170a7825 */ /* 0x000fd800078e0002 */
[----:B------:R-:W-:Y:S05]  /*1730*/  @P0 BRA `(.L_x_30) ;  /* 0x0000000000140947 */ /* 0x000fea0003800000 */
[----:B------:R-:W4:Y:S04]  /*1740*/  LDG.E R26, desc[UR6][R8.64] ;  /* 0x00000006081a7981 */ /* 0x000f28000c1e1900 */
[----:B------:R-:W4:Y:S04]  /*1750*/  LDG.E R24, desc[UR6][R10.64] ;  /* 0x000000060a187981 */ /* 0x000f28000c1e1900 */
[----:B--23--:R-:W4:Y:S02]  /*1760*/  LDL R25, [R18] ;  /* 0x0000000012197983 */ /* 0x00cf240000100800 */
[----:B----4-:R-:W-:-:S05]  /*1770*/  FFMA R25, R26, R24, R25 ;  /* 0x000000181a197223 */ /* 0x010fca0000000019 */
[----:B------:R0:W-:Y:S02]  /*1780*/  STL [R18], R25 ;  /* 0x0000001912007387 */ /* 0x0001e40000100800 */
.L_x_30:
[----:B------:R-:W-:Y:S05]  /*1790*/  @!P1 BRA `(.L_x_27) ;  /* 0x0000000000449947 */ /* 0x000fea0003800000 */
[----:B------:R-:W-:-:S05]  /*17a0*/  VIADD R24, R23, 0x1 ;  /* 0x0000000117187836 */ /* 0x000fca0000000000 */
[----:B0-23--:R-:W-:-:S04]  /*17b0*/  LOP3.LUT R25, R24, R19, RZ, 0xc0, !PT ;  /* 0x0000001318197212 */ /* 0x00dfc800078ec0ff */
[----:B------:R-:W-:-:S13]  /*17c0*/  ISETP.NE.AND P1, PT, R25, R20, PT ;  /* 0x000000141900720c */ /* 0x000fda0003f25270 */
[----:B------:R-:W2:Y:S04]  /*17d0*/  @!P1 LDG.E R28, desc[UR6][R8.64] ;  /* 0x00000006081c9981 */ /* 0x000ea8000c1e1900 */
[----:B------:R-:W2:Y:S04]  /*17e0*/  @!P1 LDG.E R24, desc[UR6][R10.64+0x4] ;  /* 0x000004060a189981 */ /* 0x000ea8000c1e1900 */
[----:B------:R-:W2:Y:S01]  /*17f0*/  @!P1 LDL R25, [R18] ;  /* 0x0000000012199983 */ /* 0x000ea20000100800 */
[----:B------:R-:W-:-:S05]  /*1800*/  VIADD R26, R23, 0x2 ;  /* 0x00000002171a7836 */ /* 0x000fca0000000000 */
[----:B------:R-:W-:-:S04]  /*1810*/  LOP3.LUT R23, R26, R19, RZ, 0xc0, !PT ;  /* 0x000000131a177212 */ /* 0x000fc800078ec0ff */
[----:B------:R-:W-:-:S04]  /*1820*/  ISETP.NE.AND P0, PT, R23, R20, PT ;  /* 0x000000141700720c */ /* 0x000fc80003f05270 */
[----:B------:R-:W-:-:S13]  /*1830*/  ISETP.EQ.OR P0, PT, R6, 0x2, P0 ;  /* 0x000000020600780c */ /* 0x000fda0000702670 */
[----:B------:R-:W3:Y:S01]  /*1840*/  @!P0 LDG.E R26, desc[UR6][R8.64] ;  /* 0x00000006081a8981 */ /* 0x000ee2000c1e1900 */
[----:B--2---:R-:W-:-:S03]  /*1850*/  @!P1 FFMA R23, R28, R24, R25 ;  /* 0x000000181c179223 */ /* 0x004fc60000000019 */
[----:B------:R-:W3:Y:S04]  /*1860*/  @!P0 LDG.E R24, desc[UR6][R10.64+0x8] ;  /* 0x000008060a188981 */ /* 0x000ee8000c1e1900 */
[----:B------:R4:W-:Y:S04]  /*1870*/  @!P1 STL [R18], R23 ;  /* 0x0000001712009387 */ /* 0x0009e80000100800 */
[----:B------:R-:W3:Y:S02]  /*1880*/  @!P0 LDL R25, [R18] ;  /* 0x0000000012198983 */ /* 0x000ee40000100800 */
[----:B---3--:R-:W-:-:S05]  /*1890*/  @!P0 FFMA R25, R26, R24, R25 ;  /* 0x000000181a198223 */ /* 0x008fca0000000019 */
[----:B------:R4:W-:Y:S02]  /*18a0*/  @!P0 STL [R18], R25 ;  /* 0x0000001912008387 */ /* 0x0009e40000100800 */
.L_x_27:
[----:B------:R-:W5:Y:S01]  /*18b0*/  LDCU UR5, c[0x0][0x394] ;  /* 0x00007280ff0577ac */ /* 0x000f620008000800 */
[----:B------:R-:W-:-:S05]  /*18c0*/  VIADD R19, R19, 0x1 ;  /* 0x0000000113137836 */ /* 0x000fca0000000000 */
[----:B-----5:R-:W-:-:S13]  /*18d0*/  ISETP.NE.AND P0, PT, R19, UR5, PT ;  /* 0x0000000513007c0c */ /* 0x020fda000bf05270 */
[----:B------:R-:W-:Y:S05]  /*18e0*/  @P0 BRA `(.L_x_31) ;  /* 0xffffffec00a80947 */ /* 0x000fea000383ffff */
[----:B------:R-:W1:Y:S01]  /*18f0*/  LDL R8, [R18] ;  /* 0x0000000012087983 */ /* 0x000e620000100800 */
[----:B------:R-:W-:-:S05]  /*1900*/  VIADD R20, R20, 0x1 ;  /* 0x0000000114147836 */ /* 0x000fca0000000000 */
[----:B------:R-:W-:Y:S01]  /*1910*/  ISETP.NE.AND P0, PT, R20, UR5, PT ;  /* 0x0000000514007c0c */ /* 0x000fe2000bf05270 */
[----:B-1----:R-:W-:-:S05]  /*1920*/  FMUL R9, R21, R8 ;  /* 0x0000000815097220 */ /* 0x002fca0000400000 */
[----:B------:R1:W-:Y:S07]  /*1930*/  STL [R18], R9 ;  /* 0x0000000912007387 */ /* 0x0003ee0000100800 */
[----:B------:R-:W-:Y:S05]  /*1940*/  @P0 BRA `(.L_x_32) ;  /* 0xffffffec00880947 */ /* 0x000fea000383ffff */
[----:B01----:R-:W5:Y:S01]  /*1950*/  LDL.128 R8, [R1+0x10] ;  /* 0x0000100001087983 */ /* 0x003f620000100c00 */
[----:B--234-:R-:W0:Y:S03]  /*1960*/  LDC R18, c[0x0][0x398] ;  /* 0x0000e600ff127b82 */ /* 0x01ce260000000800 */
[----:B------:R-:W2:Y:S04]  /*1970*/  LDL.64 R2, [R1+0x8] ;  /* 0x0000080001027983 */ /* 0x000ea80000100a00 */
[----:B------:R-:W3:Y:S01]  /*1980*/  LDL R19, [R1+0x4] ;  /* 0x0000040001137983 */ /* 0x000ee20000100800 */
[----:B------:R-:W-:-:S03]  /*1990*/  UIADD3 UR5, UPT, UPT, UR4, 0x1, URZ ;  /* 0x0000000104057890 */ /* 0x000fc6000fffe0ff */
[----:B------:R1:W-:Y:S03]  /*19a0*/  STG.E desc[UR6][R14.64], RZ ;  /* 0x000000ff0e007986 */ /* 0x0003e6000c101906 */
[----:B0-----:R-:W-:Y:S01]  /*19b0*/  ISETP.NE.AND P0, PT, R18, UR5, PT ;  /* 0x0000000512007c0c */ /* 0x001fe2000bf05270 */
[----:B-----5:R1:W-:Y:S04]  /*19c0*/  STG.E desc[UR6][R14.64+0x10], R8 ;  /* 0x000010080e007986 */ /* 0x0203e8000c101906 */
[----:B------:R1:W-:Y:S04]  /*19d0*/  STG.E desc[UR6][R14.64+0x14], R9 ;  /* 0x000014090e007986 */ /* 0x0003e8000c101906 */
[----:B------:R1:W-:Y:S04]  /*19e0*/  STG.E desc[UR6][R14.64+0x18], R10 ;  /* 0x0000180a0e007986 */ /* 0x0003e8000c101906 */
[----:B------:R1:W-:Y:S04]  /*19f0*/  STG.E desc[UR6][R14.64+0x1c], R11 ;  /* 0x00001c0b0e007986 */ /* 0x0003e8000c101906 */
[----:B--2---:R1:W-:Y:S04]  /*1a00*/  STG.E desc[UR6][R14.64+0x8], R2 ;  /* 0x000008020e007986 */ /* 0x0043e8000c101906 */
[----:B------:R1:W-:Y:S04]  /*1a10*/  STG.E desc[UR6][R14.64+0xc], R3 ;  /* 0x00000c030e007986 */ /* 0x0003e8000c101906 */
[----:B---3--:R1:W-:Y:S01]  /*1a20*/  STG.E desc[UR6][R14.64+0x4], R19 ;  /* 0x000004130e007986 */ /* 0x0083e2000c101906 */
[----:B------:R-:W-:Y:S05]  /*1a30*/  @!P0 EXIT ;  /* 0x000000000000894d */ /* 0x000fea0003800000 */
[----:B------:R-:W-:Y:S01]  /*1a40*/  UMOV UR4, UR5 ;  /* 0x0000000500047c82 */ /* 0x000fe20008000000 */
[----:B------:R-:W-:Y:S05]  /*1a50*/  BRA `(.L_x_33) ;  /* 0xffffffe400f07947 */ /* 0x000fea000383ffff */
.L_x_14:
[----:B------:R-:W-:-:S13]  /*1a60*/  ISETP.NE.AND P0, PT, R9, 0x1, PT ;  /* 0x000000010900780c */ /* 0x000fda0003f05270 */
[----:B------:R-:W-:Y:S05]  /*1a70*/  @P0 BRA `(.L_x_34) ;  /* 0x0000000000c00947 */ /* 0x000fea0003800000 */
[C---:B------:R-:W-:Y:S02]  /*1a80*/  ISETP.GE.U32.AND P0, PT, R7.reuse, 0x8, PT ;  /* 0x000000080700780c */ /* 0x040fe40003f06070 */
        /* <DEDUP_REMOVED lines=11> */
.L_x_35:
        /* <DEDUP_REMOVED lines=13> */
.L_x_36:
[----:B------:R-:W-:Y:S05]  /*1c10*/  @!P1 EXIT ;  /* 0x000000000000994d */ /* 0x000fea0003800000 */
[----:B------:R-:W-:Y:S02]  /*1c20*/  ISETP.NE.AND P0, PT, R2, 0x1, PT ;  /* 0x000000010200780c */ /* 0x000fe40003f05270 */
[----:B------:R-:W-:-:S04]  /*1c30*/  LOP3.LUT R0, R7, 0x1, RZ, 0xc0, !PT ;  /* 0x0000000107007812 */ /* 0x000fc800078ec0ff */
[----:B------:R-:W-:-:S07]  /*1c40*/  ISETP.NE.U32.AND P1, PT, R0, 0x1, PT ;  /* 0x000000010000780c */ /* 0x000fce0003f25070 */
        /* <DEDUP_REMOVED lines=9> */
.L_x_37:
[----:B------:R-:W-:Y:S05]  /*1ce0*/  @P1 EXIT ;  /* 0x000000000000194d */ /* 0x000fea0003800000 */
        /* <DEDUP_REMOVED lines=9> */
.L_x_34:
        /* <DEDUP_REMOVED lines=12> */
.L_x_38:
        /* <DEDUP_REMOVED lines=13> */
.L_x_39:
        /* <DEDUP_REMOVED lines=13> */
.L_x_40:
        /* <DEDUP_REMOVED lines=10> */
        .weak           $__internal_0_$__cuda_sm20_dblrcp_rn_slowpath_v3
        .type           $__internal_0_$__cuda_sm20_dblrcp_rn_slowpath_v3,@function
        .size           $__internal_0_$__cuda_sm20_dblrcp_rn_slowpath_v3,(.L_x_60 - $__internal_0_$__cuda_sm20_dblrcp_rn_slowpath_v3)
$__internal_0_$__cuda_sm20_dblrcp_rn_slowpath_v3:
[----:B------:R-:W-:Y:S01]  /*2080*/  DSETP.GTU.AND P0, PT, |R8|, +INF , PT ;  /* 0x7ff000000800742a */ /* 0x000fe20003f0c200 */
[----:B------:R-:W-:-:S13]  /*2090*/  BSSY.RECONVERGENT B1, `(.L_x_41) ;  /* 0x0000024000017945 */ /* 0x000fda0003800200 */
[----:B------:R-:W-:Y:S05]  /*20a0*/  @P0 BRA `(.L_x_42) ;  /* 0x0000000000800947 */ /* 0x000fea0003800000 */
[----:B------:R-:W-:-:S05]  /*20b0*/  LOP3.LUT R18, R9, 0x7fffffff, RZ, 0xc0, !PT ;  /* 0x7fffffff09127812 */ /* 0x000fca00078ec0ff */
[----:B------:R-:W-:-:S05]  /*20c0*/  VIADD R10, R18, 0xffffffff ;  /* 0xffffffff120a7836 */ /* 0x000fca0000000000 */
[----:B------:R-:W-:-:S13]  /*20d0*/  ISETP.GE.U32.AND P0, PT, R10, 0x7fefffff, PT ;  /* 0x7fefffff0a00780c */ /* 0x000fda0003f06070 */
[----:B------:R-:W-:Y:S01]  /*20e0*/  @P0 LOP3.LUT R11, R9, 0x7ff00000, RZ, 0x3c, !PT ;  /* 0x7ff00000090b0812 */ /* 0x000fe200078e3cff */
[----:B------:R-:W-:Y:S01]  /*20f0*/  @P0 IMAD.MOV.U32 R10, RZ, RZ, RZ ;  /* 0x000000ffff0a0224 */ /* 0x000fe200078e00ff */
[----:B------:R-:W-:Y:S06]  /*2100*/  @P0 BRA `(.L_x_43) ;  /* 0x0000000000700947 */ /* 0x000fec0003800000 */
[----:B------:R-:W-:-:S13]  /*2110*/  ISETP.GE.U32.AND P0, PT, R18, 0x1000001, PT ;  /* 0x010000011200780c */ /* 0x000fda0003f06070 */
[----:B------:R-:W-:Y:S05]  /*2120*/  @!P0 BRA `(.L_x_44) ;  /* 0x0000000000388947 */ /* 0x000fea0003800000 */
[----:B------:R-:W-:Y:S02]  /*2130*/  VIADD R11, R9, 0xc0200000 ;  /* 0xc0200000090b7836 */ /* 0x000fe40000000000 */
[----:B------:R-:W-:Y:S02]  /*2140*/  IMAD.MOV.U32 R10, RZ, RZ, R8 ;  /* 0x000000ffff0a7224 */ /* 0x000fe400078e0008 */
[----:B------:R-:W0:Y:S01]  /*2150*/  MUFU.RCP64H R19, R11 ;  /* 0x0000000b00137308 */ /* 0x000e220000001800 */
[----:B------:R-:W-:-:S06]  /*2160*/  IMAD.MOV.U32 R18, RZ, RZ, R21 ;  /* 0x000000ffff127224 */ /* 0x000fcc00078e0015 */
[----:B0-----:R-:W-:-:S08]  /*2170*/  DFMA R20, -R10, R18, 1 ;  /* 0x3ff000000a14742b */ /* 0x001fd00000000112 */
[----:B------:R-:W-:-:S08]  /*2180*/  DFMA R20, R20, R20, R20 ;  /* 0x000000141414722b */ /* 0x000fd00000000014 */
[----:B------:R-:W-:-:S08]  /*2190*/  DFMA R20, R18, R20, R18 ;  /* 0x000000141214722b */ /* 0x000fd00000000012 */
[----:B------:R-:W-:-:S08]  /*21a0*/  DFMA R18, -R10, R20, 1 ;  /* 0x3ff000000a12742b */ /* 0x000fd00000000114 */
[----:B------:R-:W-:-:S08]  /*21b0*/  DFMA R18, R20, R18, R20 ;  /* 0x000000121412722b */ /* 0x000fd00000000014 */
[----:B------:R-:W-:-:S08]  /*21c0*/  DMUL R18, R18, 2.2250738585072013831e-308 ;  /* 0x0010000012127828 */ /* 0x000fd00000000000 */
[----:B------:R-:W-:-:S08]  /*21d0*/  DFMA R8, -R8, R18, 1 ;  /* 0x3ff000000808742b */ /* 0x000fd00000000112 */
[----:B------:R-:W-:-:S08]  /*21e0*/  DFMA R8, R8, R8, R8 ;  /* 0x000000080808722b */ /* 0x000fd00000000008 */
[----:B------:R-:W-:Y:S01]  /*21f0*/  DFMA R10, R18, R8, R18 ;  /* 0x00000008120a722b */ /* 0x000fe20000000012 */
[----:B------:R-:W-:Y:S10]  /*2200*/  BRA `(.L_x_43) ;  /* 0x0000000000307947 */ /* 0x000ff40003800000 */
.L_x_44:
[----:B------:R-:W-:Y:S01]  /*2210*/  DMUL R18, R8, 8.11296384146066816958e+31 ;  /* 0x4690000008127828 */ /* 0x000fe20000000000 */
[----:B------:R-:W-:-:S05]  /*2220*/  IMAD.MOV.U32 R10, RZ, RZ, R21 ;  /* 0x000000ffff0a7224 */ /* 0x000fca00078e0015 */
[----:B------:R-:W0:Y:S02]  /*2230*/  MUFU.RCP64H R11, R19 ;  /* 0x00000013000b7308 */ /* 0x000e240000001800 */
[----:B0-----:R-:W-:-:S08]  /*2240*/  DFMA R8, -R18, R10, 1 ;  /* 0x3ff000001208742b */ /* 0x001fd0000000010a */
[----:B------:R-:W-:-:S08]  /*2250*/  DFMA R8, R8, R8, R8 ;  /* 0x000000080808722b */ /* 0x000fd00000000008 */
[----:B------:R-:W-:-:S08]  /*2260*/  DFMA R8, R10, R8, R10 ;  /* 0x000000080a08722b */ /* 0x000fd0000000000a */
[----:B------:R-:W-:-:S08]  /*2270*/  DFMA R10, -R18, R8, 1 ;  /* 0x3ff00000120a742b */ /* 0x000fd00000000108 */
[----:B------:R-:W-:-:S08]  /*2280*/  DFMA R10, R8, R10, R8 ;  /* 0x0000000a080a722b */ /* 0x000fd00000000008 */
[----:B------:R-:W-:Y:S01]  /*2290*/  DMUL R10, R10, 8.11296384146066816958e+31 ;  /* 0x469000000a0a7828 */ /* 0x000fe20000000000 */
[----:B------:R-:W-:Y:S10]  /*22a0*/  BRA `(.L_x_43) ;  /* 0x0000000000087947 */ /* 0x000ff40003800000 */
.L_x_42:
[----:B------:R-:W-:Y:S01]  /*22b0*/  LOP3.LUT R11, R9, 0x80000, RZ, 0xfc, !PT ;  /* 0x00080000090b7812 */ /* 0x000fe200078efcff */
[----:B------:R-:W-:-:S07]  /*22c0*/  IMAD.MOV.U32 R10, RZ, RZ, R8 ;  /* 0x000000ffff0a7224 */ /* 0x000fce00078e0008 */
.L_x_43:
[----:B------:R-:W-:Y:S05]  /*22d0*/  BSYNC.RECONVERGENT B1 ;  /* 0x0000000000017941 */ /* 0x000fea0003800200 */
.L_x_41:
[----:B------:R-:W-:-:S04]  /*22e0*/  IMAD.MOV.U32 R25, RZ, RZ, 0x0 ;  /* 0x00000000ff197424 */ /* 0x000fc800078e00ff */
[----:B------:R-:W-:Y:S05]  /*22f0*/  RET.REL.NODEC R24 `(_Z15dempster_kernelPfS_iii) ;  /* 0xffffffdc18407950 */ /* 0x000fea0003c3ffff */
.L_x_45:
        /* <DEDUP_REMOVED lines=16> */
.L_x_60:


//--------------------- .text._Z18conjunctive_kernelPfS_iii --------------------------
	.section	.text._Z18conjunctive_kernelPfS_iii,"ax",@progbits
	.align	128
        .global         _Z18conjunctive_kernelPfS_iii
        .type           _Z18conjunctive_kernelPfS_iii,@function
        .size           _Z18conjunctive_kernelPfS_iii,(.L_x_63 - _Z18conjunctive_kernelPfS_iii)
        .other          _Z18conjunctive_kernelPfS_iii,@"STO_CUDA_ENTRY STV_DEFAULT"
_Z18conjunctive_kernelPfS_iii:
.text._Z18conjunctive_kernelPfS_iii:
        /* <DEDUP_REMOVED lines=30> */
.L_x_54:
[----:B0-----:R-:W0:Y:S01]  /*01e0*/  LDC R3, c[0x0][0x394] ;  /* 0x0000e500ff037b82 */ /* 0x001e220000000800 */
[----:B-1----:R-:W1:Y:S01]  /*01f0*/  LDCU.64 UR12, c[0x0][0x380] ;  /* 0x00007000ff0c77ac */ /* 0x002e620008000a00 */
[----:B------:R2:W-:Y:S01]  /*0200*/  STL [R1+0x4], RZ ;  /* 0x000004ff01007387 */ /* 0x0005e20000100800 */
[----:B------:R-:W-:-:S03]  /*0210*/  IMAD.MOV.U32 R4, RZ, RZ, 0x1 ;  /* 0x00000001ff047424 */ /* 0x000fc600078e00ff */
[----:B------:R2:W-:Y:S04]  /*0220*/  STL.64 [R1+0x8], RZ ;  /* 0x000008ff01007387 */ /* 0x0005e80000100a00 */
        /* <DEDUP_REMOVED lines=8> */
.L_x_53:
[----:B0123--:R-:W-:Y:S02]  /*02b0*/  IMAD R11, R4, 0x4, R1 ;  /* 0x00000004040b7824 */ /* 0x00ffe400078e0201 */
[----:B------:R-:W-:-:S07]  /*02c0*/  IMAD.MOV.U32 R17, RZ, RZ, RZ ;  /* 0x000000ffff117224 */ /* 0x000fce00078e00ff */
.L_x_52:
        /* <DEDUP_REMOVED lines=8> */
.L_x_48:
[----:B------:R-:W-:-:S04]  /*0350*/  LOP3.LUT R15, R17, UR5, RZ, 0xc0, !PT ;  /* 0x00000005110f7c12 */ /* 0x000fc8000f8ec0ff */
[----:B------:R-:W-:Y:S01]  /*0360*/  ISETP.NE.AND P0, PT, R15, R4, PT ;  /* 0x000000040f00720c */ /* 0x000fe20003f05270 */
[----:B------:R-:W-:-:S12]  /*0370*/  IMAD.MOV.U32 R15, RZ, RZ, R19 ;  /* 0x000000ffff0f7224 */ /* 0x000fd800078e0013 */
[----:B-1----:R-:W2:Y:S04]  /*0380*/  @!P0 LDG.E R16, desc[UR10][R12.64] ;  /* 0x0000000a0c108981 */ /* 0x002ea8000c1e1900 */
[----:B------:R-:W2:Y:S04]  /*0390*/  @!P0 LDG.E R19, desc[UR10][R14.64+-0x10] ;  /* 0xfffff00a0e138981 */ /* 0x000ea8000c1e1900 */
[----:B------:R-:W2:Y:S01]  /*03a0*/  @!P0 LDL R21, [R11] ;  /* 0x000000000b158983 */ /* 0x000ea20000100800 */
[----:B------:R-:W-:-:S06]  /*03b0*/  UIADD3 UR9, UPT, UPT, UR5, 0x1, URZ ;  /* 0x0000000105097890 */ /* 0x000fcc000fffe0ff */
[----:B------:R-:W-:-:S04]  /*03c0*/  LOP3.LUT R23, R17, UR9, RZ, 0xc0, !PT ;  /* 0x0000000911177c12 */ /* 0x000fc8000f8ec0ff */
[----:B------:R-:W-:-:S13]  /*03d0*/  ISETP.NE.AND P1, PT, R23, R4, PT ;  /* 0x000000041700720c */ /* 0x000fda0003f25270 */
[----:B------:R-:W3:Y:S04]  /*03e0*/  @!P1 LDG.E R20, desc[UR10][R12.64] ;  /* 0x0000000a0c149981 */ /* 0x000ee8000c1e1900 */
[----:B------:R-:W3:Y:S01]  /*03f0*/  @!P1 LDG.E R18, desc[UR10][R14.64+-0xc] ;  /* 0xfffff40a0e129981 */ /* 0x000ee2000c1e1900 */
[----:B--2---:R-:W-:-:S05]  /*0400*/  @!P0 FFMA R16, R16, R19, R21 ;  /* 0x0000001310108223 */ /* 0x004fca0000000015 */
[----:B------:R0:W-:Y:S04]  /*0410*/  @!P0 STL [R11], R16 ;  /* 0x000000100b008387 */ /* 0x0001e80000100800 */
[----:B------:R-:W3:Y:S01]  /*0420*/  @!P1 LDL R21, [R11] ;  /* 0x000000000b159983 */ /* 0x000ee20000100800 */
[----:B------:R-:W-:-:S06]  /*0430*/  UIADD3 UR9, UPT, UPT, UR5, 0x2, URZ ;  /* 0x0000000205097890 */ /* 0x000fcc000fffe0ff */
[----:B------:R-:W-:-:S04]  /*0440*/  LOP3.LUT R19, R17, UR9, RZ, 0xc0, !PT ;  /* 0x0000000911137c12 */ /* 0x000fc8000f8ec0ff */
[----:B------:R-:W-:-:S13]  /*0450*/  ISETP.NE.AND P0, PT, R19, R4, PT ;  /* 0x000000041300720c */ /* 0x000fda0003f05270 */
[----:B------:R-:W0:Y:S04]  /*0460*/  @!P0 LDG.E R23, desc[UR10][R12.64] ;  /* 0x0000000a0c178981 */ /* 0x000e28000c1e1900 */
[----:B------:R-:W0:Y:S01]  /*0470*/  @!P0 LDG.E R19, desc[UR10][R14.64+-0x8] ;  /* 0xfffff80a0e138981 */ /* 0x000e22000c1e1900 */
[----:B---3--:R-:W-:-:S05]  /*0480*/  @!P1 FFMA R18, R20, R18, R21 ;  /* 0x0000001214129223 */ /* 0x008fca0000000015 */
[----:B------:R1:W-:Y:S04]  /*0490*/  @!P1 STL [R11], R18 ;  /* 0x000000120b009387 */ /* 0x0003e80000100800 */
[----:B------:R-:W0:Y:S01]  /*04a0*/  @!P0 LDL R20, [R11] ;  /* 0x000000000b148983 */ /* 0x000e220000100800 */
[----:B------:R-:W-:-:S06]  /*04b0*/  UIADD3 UR9, UPT, UPT, UR5, 0x3, URZ ;  /* 0x0000000305097890 */ /* 0x000fcc000fffe0ff */
[----:B------:R-:W-:-:S04]  /*04c0*/  LOP3.LUT R21, R17, UR9, RZ, 0xc0, !PT ;  /* 0x0000000911157c12 */ /* 0x000fc8000f8ec0ff */
[----:B------:R-:W-:Y:S01]  /*04d0*/  ISETP.NE.AND P1, PT, R21, R4, PT ;  /* 0x000000041500720c */ /* 0x000fe20003f25270 */
[----:B0-----:R-:W-:-:S12]  /*04e0*/  @!P0 FFMA R16, R23, R19, R20 ;  /* 0x0000001317108223 */ /* 0x001fd80000000014 */
[----:B------:R-:W1:Y:S04]  /*04f0*/  @!P1 LDG.E R23, desc[UR10][R12.64] ;  /* 0x0000000a0c179981 */ /* 0x000e68000c1e1900 */
[----:B------:R0:W-:Y:S04]  /*0500*/  @!P0 STL [R11], R16 ;  /* 0x000000100b008387 */ /* 0x0001e80000100800 */
[----:B------:R-:W1:Y:S04]  /*0510*/  @!P1 LDG.E R19, desc[UR10][R14.64+-0x4] ;  /* 0xfffffc0a0e139981 */ /* 0x000e68000c1e1900 */
[----:B------:R-:W1:Y:S01]  /*0520*/  @!P1 LDL R20, [R11] ;  /* 0x000000000b149983 */ /* 0x000e620000100800 */
[----:B------:R-:W-:-:S06]  /*0530*/  UIADD3 UR9, UPT, UPT, UR5, 0x4, URZ ;  /* 0x0000000405097890 */ /* 0x000fcc000fffe0ff */
[----:B------:R-:W-:-:S04]  /*0540*/  LOP3.LUT R21, R17, UR9, RZ, 0xc0, !PT ;  /* 0x0000000911157c12 */ /* 0x000fc8000f8ec0ff */
[----:B------:R-:W-:Y:S01]  /*0550*/  ISETP.NE.AND P0, PT, R21, R4, PT ;  /* 0x000000041500720c */ /* 0x000fe20003f05270 */
[----:B-1----:R-:W-:-:S12]  /*0560*/  @!P1 FFMA R18, R23, R19, R20 ;  /* 0x0000001317129223 */ /* 0x002fd80000000014 */
[----:B------:R-:W0:Y:S04]  /*0570*/  @!P0 LDG.E R23, desc[UR10][R12.64] ;  /* 0x0000000a0c178981 */ /* 0x000e28000c1e1900 */
[----:B------:R1:W-:Y:S04]  /*0580*/  @!P1 STL [R11], R18 ;  /* 0x000000120b009387 */ /* 0x0003e80000100800 */
[----:B------:R-:W0:Y:S04]  /*0590*/  @!P0 LDG.E R19, desc[UR10][R14.64] ;  /* 0x0000000a0e138981 */ /* 0x000e28000c1e1900 */
        /* <DEDUP_REMOVED lines=19> */
[----:B------:R-:W-:-:S13]  /*06d0*/  ISETP.NE.AND P1, PT, R21, R4, PT ;  /* 0x000000041500720c */ /* 0x000fda0003f25270 */
[----:B------:R-:W2:Y:S01]  /*06e0*/  @!P1 LDG.E R21, desc[UR10][R12.64] ;  /* 0x0000000a0c159981 */ /* 0x000ea2000c1e1900 */
[----:B0-----:R-:W-:-:S03]  /*06f0*/  @!P0 FFMA R16, R23, R19, R20 ;  /* 0x0000001317108223 */ /* 0x001fc60000000014 */
[----:B------:R0:W2:Y:S04]  /*0700*/  @!P1 LDG.E R19, desc[UR10][R14.64+0xc] ;  /* 0x00000c0a0e139981 */ /* 0x0000a8000c1e1900 */
[----:B------:R1:W-:Y:S04]  /*0710*/  @!P0 STL [R11], R16 ;  /* 0x000000100b008387 */ /* 0x0003e80000100800 */
[----:B------:R-:W2:Y:S01]  /*0720*/  @!P1 LDL R20, [R11] ;  /* 0x000000000b149983 */ /* 0x000ea20000100800 */
[----:B------:R-:W-:-:S04]  /*0730*/  UIADD3 UR5, UPT, UPT, UR5, 0x8, URZ ;  /* 0x0000000805057890 */ /* 0x000fc8000fffe0ff */
[----:B------:R-:W-:Y:S01]  /*0740*/  UISETP.NE.AND UP0, UPT, UR5, UR6, UPT ;  /* 0x000000060500728c */ /* 0x000fe2000bf05270 */
[----:B0-----:R-:W-:Y:S01]  /*0750*/  IADD3 R14, P0, PT, R14, 0x20, RZ ;  /* 0x000000200e0e7810 */ /* 0x001fe20007f1e0ff */
[----:B--2---:R-:W-:-:S05]  /*0760*/  @!P1 FFMA R20, R21, R19, R20 ;  /* 0x0000001315149223 */ /* 0x004fca0000000014 */
[----:B------:R1:W-:Y:S01]  /*0770*/  @!P1 STL [R11], R20 ;  /* 0x000000140b009387 */ /* 0x0003e20000100800 */
[----:B------:R-:W-:Y:S01]  /*0780*/  IMAD.X R19, RZ, RZ, R15, P0 ;  /* 0x000000ffff137224 */ /* 0x000fe200000e060f */
[----:B------:R-:W-:Y:S06]  /*0790*/  BRA.U UP0, `(.L_x_48) ;  /* 0xfffffff900ec7547 */ /* 0x000fec000b83ffff */
[----:B------:R-:W-:-:S05]  /*07a0*/  UMOV UR5, UR6 ;  /* 0x0000000600057c82 */ /* 0x000fca0008000000 */
.L_x_47:
[----:B------:R-:W-:-:S09]  /*07b0*/  UISETP.NE.AND UP0, UPT, UR7, URZ, UPT ;  /* 0x000000ff0700728c */ /* 0x000fd2000bf05270 */
[----:B------:R-:W-:Y:S05]  /*07c0*/  BRA.U !UP0, `(.L_x_49) ;  /* 0x0000000508407547 */ /* 0x000fea000b800000 */
[----:B------:R-:W-:Y:S02]  /*07d0*/  UIADD3 UR9, UPT, UPT, UR7, -0x1, URZ ;  /* 0xffffffff07097890 */ /* 0x000fe4000fffe0ff */
[----:B------:R-:W-:Y:S02]  /*07e0*/  UISETP.NE.AND UP1, UPT, UR8, URZ, UPT ;  /* 0x000000ff0800728c */ /* 0x000fe4000bf25270 */
[----:B------:R-:W-:-:S09]  /*07f0*/  UISETP.GE.U32.AND UP0, UPT, UR9, 0x3, UPT ;  /* 0x000000030900788c */ /* 0x000fd2000bf06070 */
[----:B------:R-:W-:Y:S05]  /*0800*/  BRA.U !UP0, `(.L_x_50) ;  /* 0x0000000108947547 */ /* 0x000fea000b800000 */
[----:B------:R-:W0:Y:S01]  /*0810*/  LDCU.64 UR12, c[0x0][0x380] ;  /* 0x00007000ff0c77ac */ /* 0x000e220008000a00 */
[----:B------:R-:W-:-:S04]  /*0820*/  LOP3.LUT R15, R17, UR5, RZ, 0xc0, !PT ;  /* 0x00000005110f7c12 */ /* 0x000fc8000f8ec0ff */
[----:B------:R-:W-:Y:S02]  /*0830*/  ISETP.NE.AND P0, PT, R15, R4, PT ;  /* 0x000000040f00720c */ /* 0x000fe40003f05270 */
[----:B------:R-:W-:-:S05]  /*0840*/  IADD3 R15, P1, PT, R0, UR5, RZ ;  /* 0x00000005000f7c10 */ /* 0x000fca000ff3e0ff */
[----:B-1----:R-:W-:Y:S01]  /*0850*/  IMAD.X R16, RZ, RZ, R3, P1 ;  /* 0x000000ffff107224 */ /* 0x002fe200008e0603 */
[----:B0-----:R-:W-:-:S05]  /*0860*/  LEA R14, P1, R15, UR12, 0x2 ;  /* 0x0000000c0f0e7c11 */ /* 0x001fca000f8210ff */
[----:B------:R-:W2:Y:S01]  /*0870*/  @!P0 LDG.E R18, desc[UR10][R12.64] ;  /* 0x0000000a0c128981 */ /* 0x000ea2000c1e1900 */
        /* <DEDUP_REMOVED lines=21> */
[----:B------:R-:W-:-:S13]  /*09d0*/  ISETP.NE.AND P1, PT, R21, R4, PT ;  /* 0x000000041500720c */ /* 0x000fda0003f25270 */
[----:B------:R-:W3:Y:S01]  /*09e0*/  @!P1 LDG.E R21, desc[UR10][R12.64] ;  /* 0x0000000a0c159981 */ /* 0x000ee2000c1e1900 */
[----:B0-----:R-:W-:-:S03]  /*09f0*/  @!P0 FFMA R16, R23, R19, R20 ;  /* 0x0000001317108223 */ /* 0x001fc60000000014 */
[----:B------:R-:W3:Y:S04]  /*0a00*/  @!P1 LDG.E R19, desc[UR10][R14.64+0xc] ;  /* 0x00000c0a0e139981 */ /* 0x000ee8000c1e1900 */
[----:B------:R2:W-:Y:S04]  /*0a10*/  @!P0 STL [R11], R16 ;  /* 0x000000100b008387 */ /* 0x0005e80000100800 */
[----:B------:R-:W3:Y:S01]  /*0a20*/  @!P1 LDL R20, [R11] ;  /* 0x000000000b149983 */ /* 0x000ee20000100800 */
[----:B------:R-:W-:Y:S01]  /*0a30*/  UIADD3 UR5, UPT, UPT, UR5, 0x4, URZ ;  /* 0x0000000405057890 */ /* 0x000fe2000fffe0ff */
[----:B---3--:R-:W-:-:S05]  /*0a40*/  @!P1 FFMA R20, R21, R19, R20 ;  /* 0x0000001315149223 */ /* 0x008fca0000000014 */
[----:B------:R2:W-:Y:S06]  /*0a50*/  @!P1 STL [R11], R20 ;  /* 0x000000140b009387 */ /* 0x0005ec0000100800 */
.L_x_50:
[----:B------:R-:W-:Y:S05]  /*0a60*/  BRA.U !UP1, `(.L_x_49) ;  /* 0x0000000109987547 */ /* 0x000fea000b800000 */
[----:B------:R-:W0:Y:S01]  /*0a70*/  LDC R14, c[0x0][0x394] ;  /* 0x0000e500ff0e7b82 */ /* 0x000e220000000800 */
[----:B------:R-:W-:Y:S01]  /*0a80*/  UISETP.NE.AND UP0, UPT, UR8, 0x1, UPT ;  /* 0x000000010800788c */ /* 0x000fe2000bf05270 */
[----:B0-----:R-:W-:-:S08]  /*0a90*/  LOP3.LUT P0, RZ, R14, 0x1, RZ, 0xc0, !PT ;  /* 0x000000010eff7812 */ /* 0x001fd0000780c0ff */
[----:B------:R-:W-:Y:S05]  /*0aa0*/  BRA.U !UP0, `(.L_x_51) ;  /* 0x0000000108547547 */ /* 0x000fea000b800000 */
[----:B------:R-:W0:Y:S01]  /*0ab0*/  LDCU.64 UR12, c[0x0][0x380] ;  /* 0x00007000ff0c77ac */ /* 0x000e220008000a00 */
[----:B------:R-:W-:-:S04]  /*0ac0*/  LOP3.LUT R15, R17, UR5, RZ, 0xc0, !PT ;  /* 0x00000005110f7c12 */ /* 0x000fc8000f8ec0ff */
[----:B------:R-:W-:Y:S02]  /*0ad0*/  ISETP.NE.AND P1, PT, R15, R4, PT ;  /* 0x000000040f00720c */ /* 0x000fe40003f25270 */
[----:B------:R-:W-:-:S05]  /*0ae0*/  IADD3 R15, P2, PT, R0, UR5, RZ ;  /* 0x00000005000f7c10 */ /* 0x000fca000ff5e0ff */
[----:B-12---:R-:W-:Y:S01]  /*0af0*/  IMAD.X R16, RZ, RZ, R3, P2 ;  /* 0x000000ffff107224 */ /* 0x006fe200010e0603 */
        /* <DEDUP_REMOVED lines=16> */
.L_x_51:
[----:B------:R-:W-:-:S04]  /*0c00*/  LOP3.LUT R15, R17, UR5, RZ, 0xc0, !PT ;  /* 0x00000005110f7c12 */ /* 0x000fc8000f8ec0ff */
[----:B------:R-:W-:-:S13]  /*0c10*/  ISETP.NE.OR P0, PT, R15, R4, !P0 ;  /* 0x000000040f00720c */ /* 0x000fda0004705670 */
[----:B------:R-:W-:Y:S05]  /*0c20*/  @P0 BRA `(.L_x_49) ;  /* 0x0000000000280947 */ /* 0x000fea0003800000 */
[----:B------:R-:W3:Y:S01]  /*0c30*/  LDCU.64 UR12, c[0x0][0x380] ;  /* 0x00007000ff0c77ac */ /* 0x000ee20008000a00 */
[----:B------:R-:W-:Y:S01]  /*0c40*/  IADD3 R15, P0, PT, R0, UR5, RZ ;  /* 0x00000005000f7c10 */ /* 0x000fe2000ff1e0ff */
[----:B------:R-:W4:Y:S04]  /*0c50*/  LDL R19, [R11] ;  /* 0x000000000b137983 */ /* 0x000f280000100800 */
[----:B012---:R-:W-:Y:S01]  /*0c60*/  IMAD.X R16, RZ, RZ, R3, P0 ;  /* 0x000000ffff107224 */ /* 0x007fe200000e0603 */
[----:B---3--:R-:W-:-:S04]  /*0c70*/  LEA R14, P0, R15, UR12, 0x2 ;  /* 0x0000000c0f0e7c11 */ /* 0x008fc8000f8010ff */
[----:B------:R-:W-:Y:S02]  /*0c80*/  LEA.HI.X R15, R15, UR13, R16, 0x2, P0 ;  /* 0x0000000d0f0f7c11 */ /* 0x000fe400080f1410 */
[----:B------:R-:W4:Y:S04]  /*0c90*/  LDG.E R16, desc[UR10][R12.64] ;  /* 0x0000000a0c107981 */ /* 0x000f28000c1e1900 */
[----:B------:R-:W4:Y:S02]  /*0ca0*/  LDG.E R14, desc[UR10][R14.64] ;  /* 0x0000000a0e0e7981 */ /* 0x000f24000c1e1900 */
[----:B----4-:R-:W-:-:S05]  /*0cb0*/  FFMA R16, R16, R14, R19 ;  /* 0x0000000e10107223 */ /* 0x010fca0000000013 */
[----:B------:R3:W-:Y:S02]  /*0cc0*/  STL [R11], R16 ;  /* 0x000000100b007387 */ /* 0x0007e40000100800 */
.L_x_49:
[----:B------:R-:W4:Y:S01]  /*0cd0*/  LDCU UR5, c[0x0][0x394] ;  /* 0x00007280ff0577ac */ /* 0x000f220008000800 */
[----:B------:R-:W-:-:S05]  /*0ce0*/  VIADD R17, R17, 0x1 ;  /* 0x0000000111117836 */ /* 0x000fca0000000000 */
[----:B----4-:R-:W-:-:S13]  /*0cf0*/  ISETP.NE.AND P0, PT, R17, UR5, PT ;  /* 0x0000000511007c0c */ /* 0x010fda000bf05270 */
[----:B------:R-:W-:Y:S05]  /*0d00*/  @P0 BRA `(.L_x_52) ;  /* 0xfffffff400700947 */ /* 0x000fea000383ffff */
[----:B------:R-:W-:-:S05]  /*0d10*/  VIADD R4, R4, 0x1 ;  /* 0x0000000104047836 */ /* 0x000fca0000000000 */
[----:B------:R-:W-:-:S13]  /*0d20*/  ISETP.NE.AND P0, PT, R4, UR5, PT ;  /* 0x0000000504007c0c */ /* 0x000fda000bf05270 */
[----:B------:R-:W-:Y:S05]  /*0d30*/  @P0 BRA `(.L_x_53) ;  /* 0xfffffff4005c0947 */ /* 0x000fea000383ffff */
[----:B------:R-:W4:Y:S01]  /*0d40*/  LDL.128 R12, [R1+0x10] ;  /* 0x00001000010c7983 */ /* 0x000f220000100c00 */
[----:B------:R-:W5:Y:S03]  /*0d50*/  LDC R4, c[0x0][0x398] ;  /* 0x0000e600ff047b82 */ /* 0x000f660000000800 */
[----:B------:R-:W2:Y:S04]  /*0d60*/  LDL.64 R2, [R1+0x8] ;  /* 0x0000080001027983 */ /* 0x000ea80000100a00 */
[----:B------:R-:W3:Y:S01]  /*0d70*/  LDL R0, [R1+0x4] ;  /* 0x0000040001007983 */ /* 0x000ee20000100800 */
[----:B------:R-:W-:-:S03]  /*0d80*/  UIADD3 UR4, UPT, UPT, UR4, 0x1, URZ ;  /* 0x0000000104047890 */ /* 0x000fc6000fffe0ff */
[----:B------:R0:W-:Y:S03]  /*0d90*/  STG.E desc[UR10][R6.64], RZ ;  /* 0x000000ff06007986 */ /* 0x0001e6000c10190a */
[----:B-----5:R-:W-:Y:S01]  /*0da0*/  ISETP.NE.AND P0, PT, R4, UR4, PT ;  /* 0x0000000404007c0c */ /* 0x020fe2000bf05270 */
[----:B----4-:R0:W-:Y:S04]  /*0db0*/  STG.E desc[UR10][R6.64+0x10], R12 ;  /* 0x0000100c06007986 */ /* 0x0101e8000c10190a */
[----:B------:R0:W-:Y:S04]  /*0dc0*/  STG.E desc[UR10][R6.64+0x14], R13 ;  /* 0x0000140d06007986 */ /* 0x0001e8000c10190a */
[----:B------:R0:W-:Y:S04]  /*0dd0*/  STG.E desc[UR10][R6.64+0x18], R14 ;  /* 0x0000180e06007986 */ /* 0x0001e8000c10190a */
[----:B------:R0:W-:Y:S04]  /*0de0*/  STG.E desc[UR10][R6.64+0x1c], R15 ;  /* 0x00001c0f06007986 */ /* 0x0001e8000c10190a */
[----:B--2---:R0:W-:Y:S04]  /*0df0*/  STG.E desc[UR10][R6.64+0x8], R2 ;  /* 0x0000080206007986 */ /* 0x0041e8000c10190a */
[----:B------:R0:W-:Y:S04]  /*0e00*/  STG.E desc[UR10][R6.64+0xc], R3 ;  /* 0x00000c0306007986 */ /* 0x0001e8000c10190a */
[----:B---3--:R0:W-:Y:S01]  /*0e10*/  STG.E desc[UR10][R6.64+0x4], R0 ;  /* 0x0000040006007986 */ /* 0x0081e2000c10190a */
[----:B------:R-:W-:Y:S05]  /*0e20*/  @!P0 EXIT ;  /* 0x000000000000894d */ /* 0x000fea0003800000 */
[----:B------:R-:W-:Y:S05]  /*0e30*/  BRA `(.L_x_54) ;  /* 0xfffffff000e87947 */ /* 0x000fea000383ffff */
.L_x_46:
[C---:B------:R-:W-:Y:S02]  /*0e40*/  ISETP.GE.U32.AND P0, PT, R2.reuse, 0x10, PT ;  /* 0x000000100200780c */ /* 0x040fe40003f06070 */
[----:B------:R-:W-:-:S04]  /*0e50*/  LOP3.LUT R0, R2, 0xf, RZ, 0xc0, !PT ;  /* 0x0000000f02007812 */ /* 0x000fc800078ec0ff */
[----:B------:R-:W-:-:S07]  /*0e60*/  ISETP.NE.AND P1, PT, R0, RZ, PT ;  /* 0x000000ff0000720c */ /* 0x000fce0003f25270 */
[----:B------:R-:W-:Y:S06]  /*0e70*/  @!P0 BRA `(.L_x_55) ;  /* 0x0000000000348947 */ /* 0x000fec0003800000 */
[----:B------:R-:W-:Y:S01]  /*0e80*/  LOP3.LUT R3, R2, 0x7ffffff0, RZ, 0xc0, !PT ;  /* 0x7ffffff002037812 */ /* 0x000fe200078ec0ff */
[----:B------:R-:W-:-:S06]  /*0e90*/  UMOV UR4, URZ ;  /* 0x000000ff00047c82 */ /* 0x000fcc0008000000 */
.L_x_56:
        /* <DEDUP_REMOVED lines=11> */
.L_x_55:
        /* <DEDUP_REMOVED lines=13> */
.L_x_57:
        /* <DEDUP_REMOVED lines=12> */
.L_x_58:
        /* <DEDUP_REMOVED lines=10> */
.L_x_59:
        /* <DEDUP_REMOVED lines=16> */
.L_x_63:


//--------------------- .nv.shared.reserved.0     --------------------------
	.section	.nv.shared.reserved.0,"aw",@nobits
	.weak		__nv_reservedSMEM_offset_0_alias
	.size		__nv_reservedSMEM_offset_0_alias, 0, 64
	.other		__nv_reservedSMEM_offset_0_alias,@"STO_CUDA_RESERVED_SHARED STV_DEFAULT"
__nv_reservedSMEM_offset_0_alias:
	.zero		0
	.zero		64


//--------------------- .nv.constant0._Z18disjunctive_kernelPfS_iii --------------------------
	.section	.nv.constant0._Z18disjunctive_kernelPfS_iii,"a",@progbits
	.sectionflags	@""
	.align	4
.nv.constant0._Z18disjunctive_kernelPfS_iii:
	.zero		924


//--------------------- .nv.constant0._Z15dempster_kernelPfS_iii --------------------------
	.section	.nv.constant0._Z15dempster_kernelPfS_iii,"a",@progbits
	.sectionflags	@""
	.align	4
.nv.constant0._Z15dempster_kernelPfS_iii:
	.zero		924


//--------------------- .nv.constant0._Z18conjunctive_kernelPfS_iii --------------------------
	.section	.nv.constant0._Z18conjunctive_kernelPfS_iii,"a",@progbits
	.sectionflags	@""
	.align	4
.nv.constant0._Z18conjunctive_kernelPfS_iii:
	.zero		924


//--------------------- SYMBOLS --------------------------

	.type		.nv.reservedSmem.offset0,@object
	.size		.nv.reservedSmem.offset0,0x4
